//
// Generated by NVIDIA NVVM Compiler
//
// Compiler Build ID: CL-36424714
// Cuda compilation tools, release 13.0, V13.0.88
// Based on NVVM 20.0.0
//

.version 9.0
.target sm_100
.address_size 64

	// .globl	_Z11softmax_gpuIfEvPvS0_ii
.extern .func  (.param .b32 func_retval0) vprintf
(
	.param .b64 vprintf_param_0,
	.param .b64 vprintf_param_1
)
;
.global .align 1 .b8 $str[4] = {37, 102, 10};
.global .align 1 .b8 $str$1[5] = {10, 37, 102, 10};

.visible .entry _Z11softmax_gpuIfEvPvS0_ii(
	.param .u64 .ptr .align 1 _Z11softmax_gpuIfEvPvS0_ii_param_0,
	.param .u64 .ptr .align 1 _Z11softmax_gpuIfEvPvS0_ii_param_1,
	.param .u32 _Z11softmax_gpuIfEvPvS0_ii_param_2,
	.param .u32 _Z11softmax_gpuIfEvPvS0_ii_param_3
)
{
	.local .align 8 .b8 	__local_depot0[8];
	.reg .b64 	%SP;
	.reg .b64 	%SPL;
	.reg .pred 	%p<32>;
	.reg .b32 	%r<109>;
	.reg .b32 	%f<242>;
	.reg .b64 	%rd<56>;
	.reg .b64 	%fd<3>;

	mov.u64 	%SPL, __local_depot0;
	cvta.local.u64 	%SP, %SPL;
	ld.param.u64 	%rd11, [_Z11softmax_gpuIfEvPvS0_ii_param_0];
	ld.param.u64 	%rd12, [_Z11softmax_gpuIfEvPvS0_ii_param_1];
	ld.param.u32 	%r34, [_Z11softmax_gpuIfEvPvS0_ii_param_2];
	ld.param.u32 	%r35, [_Z11softmax_gpuIfEvPvS0_ii_param_3];
	cvta.to.global.u64 	%rd1, %rd12;
	cvta.to.global.u64 	%rd2, %rd11;
	mov.u32 	%r36, %tid.y;
	mov.u32 	%r37, %ntid.x;
	mov.u32 	%r38, %tid.x;
	mad.lo.s32 	%r1, %r36, %r37, %r38;
	mov.u32 	%r39, %ctaid.y;
	mov.u32 	%r40, %nctaid.x;
	mov.u32 	%r41, %ctaid.x;
	mad.lo.s32 	%r100, %r39, %r40, %r41;
	mov.u32 	%r42, %ntid.y;
	mul.lo.s32 	%r3, %r37, %r42;
	mul.lo.s32 	%r4, %r100, %r3;
	mul.lo.s32 	%r5, %r40, %r37;
	setp.ge.s32 	%p1, %r100, %r34;
	@%p1 bra 	$L__BB0_30;
	add.s32 	%r6, %r1, %r3;
	max.s32 	%r43, %r35, %r6;
	setp.lt.s32 	%p2, %r6, %r35;
	selp.u32 	%r44, 1, 0, %p2;
	add.s32 	%r45, %r6, %r44;
	sub.s32 	%r46, %r43, %r45;
	div.u32 	%r47, %r46, %r3;
	add.s32 	%r7, %r47, %r44;
	add.s32 	%r48, %r7, 1;
	and.b32  	%r8, %r48, 3;
	add.s32 	%r9, %r6, %r3;
	mov.f32 	%f233, 0fFCF0BDC2;
	mov.f32 	%f238, 0f00000000;
$L__BB0_2:
	setp.ge.s32 	%p3, %r1, %r35;
	@%p3 bra 	$L__BB0_8;
	setp.eq.s32 	%p4, %r8, 0;
	mul.lo.s32 	%r11, %r100, %r35;
	mov.u32 	%r101, %r1;
	@%p4 bra 	$L__BB0_7;
	setp.eq.s32 	%p5, %r8, 1;
	add.s32 	%r49, %r1, %r11;
	mul.wide.s32 	%rd13, %r49, 4;
	add.s64 	%rd3, %rd2, %rd13;
	ld.global.f32 	%f30, [%rd3];
	max.f32 	%f233, %f233, %f30;
	mov.u32 	%r101, %r6;
	@%p5 bra 	$L__BB0_7;
	setp.eq.s32 	%p6, %r8, 2;
	shl.b32 	%r12, %r3, 2;
	cvt.u64.u32 	%rd14, %r12;
	add.s64 	%rd4, %rd3, %rd14;
	ld.global.f32 	%f31, [%rd4];
	max.f32 	%f233, %f233, %f31;
	mov.u32 	%r101, %r9;
	@%p6 bra 	$L__BB0_7;
	add.s32 	%r101, %r9, %r3;
	add.s64 	%rd16, %rd4, %rd14;
	ld.global.f32 	%f32, [%rd16];
	max.f32 	%f233, %f233, %f32;
$L__BB0_7:
	setp.lt.u32 	%p7, %r7, 3;
	@%p7 bra 	$L__BB0_8;
	bra.uni 	$L__BB0_31;
$L__BB0_8:
	setp.lt.u32 	%p9, %r3, 2;
	mov.u32 	%r103, %r3;
	@%p9 bra 	$L__BB0_10;
$L__BB0_9:
	shr.u32 	%r18, %r103, 1;
	mov.b32 	%r52, %f233;
	shfl.sync.bfly.b32	%r53|%p10, %r52, %r18, 31, -1;
	mov.b32 	%f40, %r53;
	max.f32 	%f233, %f233, %f40;
	setp.gt.u32 	%p11, %r103, 3;
	mov.u32 	%r103, %r18;
	@%p11 bra 	$L__BB0_9;
$L__BB0_10:
	neg.s32 	%r54, %r1;
	setp.ne.s32 	%p12, %r4, %r54;
	mov.b32 	%r55, %f233;
	shfl.sync.idx.b32	%r56|%p13, %r55, 0, 31, -1;
	mov.b32 	%f233, %r56;
	@%p12 bra 	$L__BB0_12;
	cvt.f64.f32 	%fd1, %f233;
	add.u64 	%rd23, %SP, 0;
	add.u64 	%rd24, %SPL, 0;
	st.local.f64 	[%rd24], %fd1;
	mov.u64 	%rd25, $str;
	cvta.global.u64 	%rd26, %rd25;
	{ // callseq 0, 0
	.param .b64 param0;
	st.param.b64 	[param0], %rd26;
	.param .b64 param1;
	st.param.b64 	[param1], %rd23;
	.param .b32 retval0;
	call.uni (retval0), 
	vprintf, 
	(
	param0, 
	param1
	);
	ld.param.b32 	%r57, [retval0];
	} // callseq 0
$L__BB0_12:
	setp.ge.s32 	%p14, %r1, %r35;
	@%p14 bra 	$L__BB0_18;
	setp.eq.s32 	%p15, %r8, 0;
	mul.lo.s32 	%r19, %r100, %r35;
	mov.u32 	%r104, %r1;
	@%p15 bra 	$L__BB0_17;
	setp.eq.s32 	%p16, %r8, 1;
	add.s32 	%r59, %r1, %r19;
	mul.wide.s32 	%rd27, %r59, 4;
	add.s64 	%rd5, %rd2, %rd27;
	ld.global.f32 	%f42, [%rd5];
	sub.f32 	%f43, %f42, %f233;
	fma.rn.f32 	%f44, %f43, 0f3BBB989D, 0f3F000000;
	cvt.sat.f32.f32 	%f45, %f44;
	mov.f32 	%f46, 0f4B400001;
	mov.f32 	%f47, 0f437C0000;
	fma.rm.f32 	%f48, %f45, %f47, %f46;
	add.f32 	%f49, %f48, 0fCB40007F;
	neg.f32 	%f50, %f49;
	fma.rn.f32 	%f51, %f43, 0f3FB8AA3B, %f50;
	fma.rn.f32 	%f52, %f43, 0f32A57060, %f51;
	mov.b32 	%r60, %f48;
	shl.b32 	%r61, %r60, 23;
	mov.b32 	%f53, %r61;
	ex2.approx.ftz.f32 	%f54, %f52;
	fma.rn.f32 	%f238, %f54, %f53, %f238;
	mov.u32 	%r104, %r6;
	@%p16 bra 	$L__BB0_17;
	setp.eq.s32 	%p17, %r8, 2;
	shl.b32 	%r20, %r3, 2;
	cvt.u64.u32 	%rd28, %r20;
	add.s64 	%rd6, %rd5, %rd28;
	ld.global.f32 	%f55, [%rd6];
	sub.f32 	%f56, %f55, %f233;
	fma.rn.f32 	%f57, %f56, 0f3BBB989D, 0f3F000000;
	cvt.sat.f32.f32 	%f58, %f57;
	mov.f32 	%f59, 0f4B400001;
	mov.f32 	%f60, 0f437C0000;
	fma.rm.f32 	%f61, %f58, %f60, %f59;
	add.f32 	%f62, %f61, 0fCB40007F;
	neg.f32 	%f63, %f62;
	fma.rn.f32 	%f64, %f56, 0f3FB8AA3B, %f63;
	fma.rn.f32 	%f65, %f56, 0f32A57060, %f64;
	mov.b32 	%r62, %f61;
	shl.b32 	%r63, %r62, 23;
	mov.b32 	%f66, %r63;
	ex2.approx.ftz.f32 	%f67, %f65;
	fma.rn.f32 	%f238, %f67, %f66, %f238;
	mov.u32 	%r104, %r9;
	@%p17 bra 	$L__BB0_17;
	add.s32 	%r104, %r9, %r3;
	add.s64 	%rd30, %rd6, %rd28;
	ld.global.f32 	%f68, [%rd30];
	sub.f32 	%f69, %f68, %f233;
	fma.rn.f32 	%f70, %f69, 0f3BBB989D, 0f3F000000;
	cvt.sat.f32.f32 	%f71, %f70;
	mov.f32 	%f72, 0f4B400001;
	mov.f32 	%f73, 0f437C0000;
	fma.rm.f32 	%f74, %f71, %f73, %f72;
	add.f32 	%f75, %f74, 0fCB40007F;
	neg.f32 	%f76, %f75;
	fma.rn.f32 	%f77, %f69, 0f3FB8AA3B, %f76;
	fma.rn.f32 	%f78, %f69, 0f32A57060, %f77;
	mov.b32 	%r64, %f74;
	shl.b32 	%r65, %r64, 23;
	mov.b32 	%f79, %r65;
	ex2.approx.ftz.f32 	%f80, %f78;
	fma.rn.f32 	%f238, %f80, %f79, %f238;
$L__BB0_17:
	setp.lt.u32 	%p18, %r7, 3;
	@%p18 bra 	$L__BB0_18;
	bra.uni 	$L__BB0_32;
$L__BB0_18:
	setp.lt.u32 	%p20, %r3, 2;
	mov.u32 	%r106, %r3;
	@%p20 bra 	$L__BB0_20;
$L__BB0_19:
	shr.u32 	%r26, %r106, 1;
	mov.b32 	%r76, %f238;
	shfl.sync.down.b32	%r77|%p21, %r76, %r26, 31, -1;
	mov.b32 	%f130, %r77;
	add.f32 	%f238, %f238, %f130;
	setp.gt.u32 	%p22, %r106, 3;
	mov.u32 	%r106, %r26;
	@%p22 bra 	$L__BB0_19;
$L__BB0_20:
	setp.ne.s32 	%p23, %r4, %r54;
	mov.b32 	%r79, %f238;
	shfl.sync.idx.b32	%r80|%p24, %r79, 0, 31, -1;
	mov.b32 	%f238, %r80;
	@%p23 bra 	$L__BB0_22;
	cvt.f64.f32 	%fd2, %f238;
	add.u64 	%rd37, %SP, 0;
	add.u64 	%rd38, %SPL, 0;
	st.local.f64 	[%rd38], %fd2;
	mov.u64 	%rd39, $str$1;
	cvta.global.u64 	%rd40, %rd39;
	{ // callseq 1, 0
	.param .b64 param0;
	st.param.b64 	[param0], %rd40;
	.param .b64 param1;
	st.param.b64 	[param1], %rd37;
	.param .b32 retval0;
	call.uni (retval0), 
	vprintf, 
	(
	param0, 
	param1
	);
	ld.param.b32 	%r81, [retval0];
	} // callseq 1
$L__BB0_22:
	setp.ge.s32 	%p25, %r1, %r35;
	@%p25 bra 	$L__BB0_29;
	setp.eq.s32 	%p26, %r8, 0;
	mul.lo.s32 	%r27, %r100, %r35;
	mov.u32 	%r107, %r1;
	@%p26 bra 	$L__BB0_27;
	setp.eq.s32 	%p27, %r8, 1;
	add.s32 	%r83, %r1, %r27;
	mul.wide.s32 	%rd41, %r83, 4;
	add.s64 	%rd7, %rd2, %rd41;
	ld.global.f32 	%f131, [%rd7];
	sub.f32 	%f132, %f131, %f233;
	fma.rn.f32 	%f133, %f132, 0f3BBB989D, 0f3F000000;
	cvt.sat.f32.f32 	%f134, %f133;
	mov.f32 	%f135, 0f4B400001;
	mov.f32 	%f136, 0f437C0000;
	fma.rm.f32 	%f137, %f134, %f136, %f135;
	add.f32 	%f138, %f137, 0fCB40007F;
	neg.f32 	%f139, %f138;
	fma.rn.f32 	%f140, %f132, 0f3FB8AA3B, %f139;
	fma.rn.f32 	%f141, %f132, 0f32A57060, %f140;
	mov.b32 	%r84, %f137;
	shl.b32 	%r85, %r84, 23;
	mov.b32 	%f142, %r85;
	ex2.approx.ftz.f32 	%f143, %f141;
	mul.f32 	%f144, %f143, %f142;
	div.rn.f32 	%f145, %f144, %f238;
	add.s64 	%rd8, %rd1, %rd41;
	st.global.f32 	[%rd8], %f145;
	mov.u32 	%r107, %r6;
	@%p27 bra 	$L__BB0_27;
	setp.eq.s32 	%p28, %r8, 2;
	shl.b32 	%r28, %r3, 2;
	cvt.u64.u32 	%rd42, %r28;
	add.s64 	%rd9, %rd7, %rd42;
	ld.global.f32 	%f146, [%rd9];
	sub.f32 	%f147, %f146, %f233;
	fma.rn.f32 	%f148, %f147, 0f3BBB989D, 0f3F000000;
	cvt.sat.f32.f32 	%f149, %f148;
	mov.f32 	%f150, 0f4B400001;
	mov.f32 	%f151, 0f437C0000;
	fma.rm.f32 	%f152, %f149, %f151, %f150;
	add.f32 	%f153, %f152, 0fCB40007F;
	neg.f32 	%f154, %f153;
	fma.rn.f32 	%f155, %f147, 0f3FB8AA3B, %f154;
	fma.rn.f32 	%f156, %f147, 0f32A57060, %f155;
	mov.b32 	%r86, %f152;
	shl.b32 	%r87, %r86, 23;
	mov.b32 	%f157, %r87;
	ex2.approx.ftz.f32 	%f158, %f156;
	mul.f32 	%f159, %f158, %f157;
	div.rn.f32 	%f160, %f159, %f238;
	add.s64 	%rd10, %rd8, %rd42;
	st.global.f32 	[%rd10], %f160;
	mov.u32 	%r107, %r9;
	@%p28 bra 	$L__BB0_27;
	add.s32 	%r107, %r9, %r3;
	add.s64 	%rd44, %rd9, %rd42;
	ld.global.f32 	%f161, [%rd44];
	sub.f32 	%f162, %f161, %f233;
	fma.rn.f32 	%f163, %f162, 0f3BBB989D, 0f3F000000;
	cvt.sat.f32.f32 	%f164, %f163;
	mov.f32 	%f165, 0f4B400001;
	mov.f32 	%f166, 0f437C0000;
	fma.rm.f32 	%f167, %f164, %f166, %f165;
	add.f32 	%f168, %f167, 0fCB40007F;
	neg.f32 	%f169, %f168;
	fma.rn.f32 	%f170, %f162, 0f3FB8AA3B, %f169;
	fma.rn.f32 	%f171, %f162, 0f32A57060, %f170;
	mov.b32 	%r88, %f167;
	shl.b32 	%r89, %r88, 23;
	mov.b32 	%f172, %r89;
	ex2.approx.ftz.f32 	%f173, %f171;
	mul.f32 	%f174, %f173, %f172;
	div.rn.f32 	%f175, %f174, %f238;
	add.s64 	%rd45, %rd10, %rd42;
	st.global.f32 	[%rd45], %f175;
$L__BB0_27:
	setp.lt.u32 	%p29, %r7, 3;
	@%p29 bra 	$L__BB0_29;
$L__BB0_28:
	add.s32 	%r90, %r107, %r27;
	mul.wide.s32 	%rd46, %r90, 4;
	add.s64 	%rd47, %rd2, %rd46;
	ld.global.f32 	%f176, [%rd47];
	sub.f32 	%f177, %f176, %f233;
	fma.rn.f32 	%f178, %f177, 0f3BBB989D, 0f3F000000;
	cvt.sat.f32.f32 	%f179, %f178;
	mov.f32 	%f180, 0f4B400001;
	mov.f32 	%f181, 0f437C0000;
	fma.rm.f32 	%f182, %f179, %f181, %f180;
	add.f32 	%f183, %f182, 0fCB40007F;
	neg.f32 	%f184, %f183;
	fma.rn.f32 	%f185, %f177, 0f3FB8AA3B, %f184;
	fma.rn.f32 	%f186, %f177, 0f32A57060, %f185;
	mov.b32 	%r91, %f182;
	shl.b32 	%r92, %r91, 23;
	mov.b32 	%f187, %r92;
	ex2.approx.ftz.f32 	%f188, %f186;
	mul.f32 	%f189, %f188, %f187;
	div.rn.f32 	%f190, %f189, %f238;
	add.s64 	%rd48, %rd1, %rd46;
	st.global.f32 	[%rd48], %f190;
	shl.b32 	%r93, %r3, 2;
	cvt.u64.u32 	%rd49, %r93;
	add.s64 	%rd50, %rd47, %rd49;
	ld.global.f32 	%f191, [%rd50];
	sub.f32 	%f192, %f191, %f233;
	fma.rn.f32 	%f193, %f192, 0f3BBB989D, 0f3F000000;
	cvt.sat.f32.f32 	%f194, %f193;
	fma.rm.f32 	%f195, %f194, %f181, %f180;
	add.f32 	%f196, %f195, 0fCB40007F;
	neg.f32 	%f197, %f196;
	fma.rn.f32 	%f198, %f192, 0f3FB8AA3B, %f197;
	fma.rn.f32 	%f199, %f192, 0f32A57060, %f198;
	mov.b32 	%r94, %f195;
	shl.b32 	%r95, %r94, 23;
	mov.b32 	%f200, %r95;
	ex2.approx.ftz.f32 	%f201, %f199;
	mul.f32 	%f202, %f201, %f200;
	div.rn.f32 	%f203, %f202, %f238;
	add.s64 	%rd51, %rd48, %rd49;
	st.global.f32 	[%rd51], %f203;
	add.s64 	%rd52, %rd50, %rd49;
	ld.global.f32 	%f204, [%rd52];
	sub.f32 	%f205, %f204, %f233;
	fma.rn.f32 	%f206, %f205, 0f3BBB989D, 0f3F000000;
	cvt.sat.f32.f32 	%f207, %f206;
	fma.rm.f32 	%f208, %f207, %f181, %f180;
	add.f32 	%f209, %f208, 0fCB40007F;
	neg.f32 	%f210, %f209;
	fma.rn.f32 	%f211, %f205, 0f3FB8AA3B, %f210;
	fma.rn.f32 	%f212, %f205, 0f32A57060, %f211;
	mov.b32 	%r96, %f208;
	shl.b32 	%r97, %r96, 23;
	mov.b32 	%f213, %r97;
	ex2.approx.ftz.f32 	%f214, %f212;
	mul.f32 	%f215, %f214, %f213;
	div.rn.f32 	%f216, %f215, %f238;
	add.s64 	%rd53, %rd51, %rd49;
	st.global.f32 	[%rd53], %f216;
	add.s64 	%rd54, %rd52, %rd49;
	ld.global.f32 	%f217, [%rd54];
	sub.f32 	%f218, %f217, %f233;
	fma.rn.f32 	%f219, %f218, 0f3BBB989D, 0f3F000000;
	cvt.sat.f32.f32 	%f220, %f219;
	fma.rm.f32 	%f221, %f220, %f181, %f180;
	add.f32 	%f222, %f221, 0fCB40007F;
	neg.f32 	%f223, %f222;
	fma.rn.f32 	%f224, %f218, 0f3FB8AA3B, %f223;
	fma.rn.f32 	%f225, %f218, 0f32A57060, %f224;
	mov.b32 	%r98, %f221;
	shl.b32 	%r99, %r98, 23;
	mov.b32 	%f226, %r99;
	ex2.approx.ftz.f32 	%f227, %f225;
	mul.f32 	%f228, %f227, %f226;
	div.rn.f32 	%f229, %f228, %f238;
	add.s64 	%rd55, %rd53, %rd49;
	st.global.f32 	[%rd55], %f229;
	add.s32 	%r107, %r93, %r107;
	setp.lt.s32 	%p30, %r107, %r35;
	@%p30 bra 	$L__BB0_28;
$L__BB0_29:
	add.s32 	%r100, %r100, %r5;
	setp.lt.s32 	%p31, %r100, %r34;
	@%p31 bra 	$L__BB0_2;
$L__BB0_30:
	ret;
$L__BB0_31:
	add.s32 	%r50, %r101, %r11;
	mul.wide.s32 	%rd17, %r50, 4;
	add.s64 	%rd18, %rd2, %rd17;
	ld.global.f32 	%f33, [%rd18];
	max.f32 	%f34, %f233, %f33;
	shl.b32 	%r51, %r3, 2;
	cvt.u64.u32 	%rd19, %r51;
	add.s64 	%rd20, %rd18, %rd19;
	ld.global.f32 	%f35, [%rd20];
	max.f32 	%f36, %f34, %f35;
	add.s64 	%rd21, %rd20, %rd19;
	ld.global.f32 	%f37, [%rd21];
	max.f32 	%f38, %f36, %f37;
	add.s64 	%rd22, %rd21, %rd19;
	ld.global.f32 	%f39, [%rd22];
	max.f32 	%f233, %f38, %f39;
	add.s32 	%r101, %r51, %r101;
	setp.lt.s32 	%p8, %r101, %r35;
	@%p8 bra 	$L__BB0_31;
	bra.uni 	$L__BB0_8;
$L__BB0_32:
	add.s32 	%r66, %r104, %r19;
	mul.wide.s32 	%rd31, %r66, 4;
	add.s64 	%rd32, %rd2, %rd31;
	ld.global.f32 	%f81, [%rd32];
	sub.f32 	%f82, %f81, %f233;
	fma.rn.f32 	%f83, %f82, 0f3BBB989D, 0f3F000000;
	cvt.sat.f32.f32 	%f84, %f83;
	mov.f32 	%f85, 0f4B400001;
	mov.f32 	%f86, 0f437C0000;
	fma.rm.f32 	%f87, %f84, %f86, %f85;
	add.f32 	%f88, %f87, 0fCB40007F;
	neg.f32 	%f89, %f88;
	fma.rn.f32 	%f90, %f82, 0f3FB8AA3B, %f89;
	fma.rn.f32 	%f91, %f82, 0f32A57060, %f90;
	mov.b32 	%r67, %f87;
	shl.b32 	%r68, %r67, 23;
	mov.b32 	%f92, %r68;
	ex2.approx.ftz.f32 	%f93, %f91;
	fma.rn.f32 	%f94, %f93, %f92, %f238;
	shl.b32 	%r69, %r3, 2;
	cvt.u64.u32 	%rd33, %r69;
	add.s64 	%rd34, %rd32, %rd33;
	ld.global.f32 	%f95, [%rd34];
	sub.f32 	%f96, %f95, %f233;
	fma.rn.f32 	%f97, %f96, 0f3BBB989D, 0f3F000000;
	cvt.sat.f32.f32 	%f98, %f97;
	fma.rm.f32 	%f99, %f98, %f86, %f85;
	add.f32 	%f100, %f99, 0fCB40007F;
	neg.f32 	%f101, %f100;
	fma.rn.f32 	%f102, %f96, 0f3FB8AA3B, %f101;
	fma.rn.f32 	%f103, %f96, 0f32A57060, %f102;
	mov.b32 	%r70, %f99;
	shl.b32 	%r71, %r70, 23;
	mov.b32 	%f104, %r71;
	ex2.approx.ftz.f32 	%f105, %f103;
	fma.rn.f32 	%f106, %f105, %f104, %f94;
	add.s64 	%rd35, %rd34, %rd33;
	ld.global.f32 	%f107, [%rd35];
	sub.f32 	%f108, %f107, %f233;
	fma.rn.f32 	%f109, %f108, 0f3BBB989D, 0f3F000000;
	cvt.sat.f32.f32 	%f110, %f109;
	fma.rm.f32 	%f111, %f110, %f86, %f85;
	add.f32 	%f112, %f111, 0fCB40007F;
	neg.f32 	%f113, %f112;
	fma.rn.f32 	%f114, %f108, 0f3FB8AA3B, %f113;
	fma.rn.f32 	%f115, %f108, 0f32A57060, %f114;
	mov.b32 	%r72, %f111;
	shl.b32 	%r73, %r72, 23;
	mov.b32 	%f116, %r73;
	ex2.approx.ftz.f32 	%f117, %f115;
	fma.rn.f32 	%f118, %f117, %f116, %f106;
	add.s64 	%rd36, %rd35, %rd33;
	ld.global.f32 	%f119, [%rd36];
	sub.f32 	%f120, %f119, %f233;
	fma.rn.f32 	%f121, %f120, 0f3BBB989D, 0f3F000000;
	cvt.sat.f32.f32 	%f122, %f121;
	fma.rm.f32 	%f123, %f122, %f86, %f85;
	add.f32 	%f124, %f123, 0fCB40007F;
	neg.f32 	%f125, %f124;
	fma.rn.f32 	%f126, %f120, 0f3FB8AA3B, %f125;
	fma.rn.f32 	%f127, %f120, 0f32A57060, %f126;
	mov.b32 	%r74, %f123;
	shl.b32 	%r75, %r74, 23;
	mov.b32 	%f128, %r75;
	ex2.approx.ftz.f32 	%f129, %f127;
	fma.rn.f32 	%f238, %f129, %f128, %f118;
	add.s32 	%r104, %r69, %r104;
	setp.lt.s32 	%p19, %r104, %r35;
	@%p19 bra 	$L__BB0_32;
	bra.uni 	$L__BB0_18;

}


// ===== COMPILED SASS (sm_100) =====

	.target	sm_100

	.elftype	@"ET_EXEC"


//--------------------- .note.nv.tkinfo           --------------------------
	.section	.note.nv.tkinfo,"",@"SHT_NOTE"
	.sectionflags	@"SHF_NOTE_NV_TKINFO"
	.tkinfo
        /*0018*/ 	.word	0x00000002
        /*0030*/ 	.string	""
        /*0030*/ 	.string	"ptxas"
        /*0030*/ 	.string	"Cuda compilation tools, release 13.0, V13.0.88"
        /*0030*/ 	.string	"Build cuda_13.0.r13.0/compiler.36424714_0"
        /*0030*/ 	.string	"-arch sm_100 -m 64 "



//--------------------- .note.nv.cuinfo           --------------------------
	.section	.note.nv.cuinfo,"",@"SHT_NOTE"
	.sectionflags	@"SHF_NOTE_NV_CUINFO"
        /*0018*/ 	.short	0x0002
        /*001a*/ 	.short	0x0064
        /*001c*/ 	.short	0x0082
	.zero		2


//--------------------- .nv.info                  --------------------------
	.section	.nv.info,"",@"SHT_CUDA_INFO"
	.align	4


	//----- nvinfo : EIATTR_REGCOUNT
	.align		4
        /*0000*/ 	.byte	0x04, 0x2f
        /*0002*/ 	.short	(.L_3 - .L_2)
	.align		4
.L_2:
        /*0004*/ 	.word	index@(_Z11softmax_gpuIfEvPvS0_ii)
        /*0008*/ 	.word	0x00000020


	//----- nvinfo : EIATTR_FRAME_SIZE
	.align		4
.L_3:
        /*000c*/ 	.byte	0x04, 0x11
        /*000e*/ 	.short	(.L_5 - .L_4)
	.align		4
.L_4:
        /*0010*/ 	.word	index@($__internal_0_$__cuda_sm3x_div_rn_noftz_f32_slowpath)
        /*0014*/ 	.word	0x00000008


	//----- nvinfo : EIATTR_FRAME_SIZE
	.align		4
.L_5:
        /*0018*/ 	.byte	0x04, 0x11
        /*001a*/ 	.short	(.L_7 - .L_6)
	.align		4
.L_6:
        /*001c*/ 	.word	index@(_Z11softmax_gpuIfEvPvS0_ii)
        /*0020*/ 	.word	0x00000008


	//----- nvinfo : EIATTR_MIN_STACK_SIZE
	.align		4
.L_7:
        /*0024*/ 	.byte	0x04, 0x12
        /*0026*/ 	.short	(.L_9 - .L_8)
	.align		4
.L_8:
        /*0028*/ 	.word	index@(_Z11softmax_gpuIfEvPvS0_ii)
        /*002c*/ 	.word	0x00000008
.L_9:


//--------------------- .nv.compat                --------------------------
	.section	.nv.compat,"",@"SHT_CUDA_COMPAT_INFO"
	.align	4
        /*0000*/ 	.byte	0x02, 0x09, 0x00, 0x00, 0x02, 0x02, 0x01, 0x00, 0x02, 0x05, 0x05, 0x00, 0x03, 0x07, 0x01, 0x01
        /*0010*/ 	.byte	0x02, 0x03, 0x00, 0x00, 0x02, 0x06, 0x01, 0x00, 0x04, 0x0b, 0x08, 0x00, 0x01, 0x00, 0x00, 0x00
        /*0020*/ 	.byte	0x00, 0x00, 0x00, 0x00


//--------------------- .nv.info._Z11softmax_gpuIfEvPvS0_ii --------------------------
	.section	.nv.info._Z11softmax_gpuIfEvPvS0_ii,"",@"SHT_CUDA_INFO"
	.sectionflags	@""
	.align	4


	//----- nvinfo : EIATTR_CUDA_API_VERSION
	.align		4
        /*0000*/ 	.byte	0x04, 0x37
        /*0002*/ 	.short	(.L_11 - .L_10)
.L_10:
        /*0004*/ 	.word	0x00000082


	//----- nvinfo : EIATTR_KPARAM_INFO
	.align		4
.L_11:
        /*0008*/ 	.byte	0x04, 0x17
        /*000a*/ 	.short	(.L_13 - .L_12)
.L_12:
        /*000c*/ 	.word	0x00000000
        /*0010*/ 	.short	0x0003
        /*0012*/ 	.short	0x0014
        /*0014*/ 	.byte	0x00, 0xf0, 0x11, 0x00


	//----- nvinfo : EIATTR_KPARAM_INFO
	.align		4
.L_13:
        /*0018*/ 	.byte	0x04, 0x17
        /*001a*/ 	.short	(.L_15 - .L_14)
.L_14:
        /*001c*/ 	.word	0x00000000
        /*0020*/ 	.short	0x0002
        /*0022*/ 	.short	0x0010
        /*0024*/ 	.byte	0x00, 0xf0, 0x11, 0x00


	//----- nvinfo : EIATTR_KPARAM_INFO
	.align		4
.L_15:
        /*0028*/ 	.byte	0x04, 0x17
        /*002a*/ 	.short	(.L_17 - .L_16)
.L_16:
        /*002c*/ 	.word	0x00000000
        /*0030*/ 	.short	0x0001
        /*0032*/ 	.short	0x0008
        /*0034*/ 	.byte	0x00, 0xf5, 0x21, 0x00


	//----- nvinfo : EIATTR_KPARAM_INFO
	.align		4
.L_17:
        /*0038*/ 	.byte	0x04, 0x17
        /*003a*/ 	.short	(.L_19 - .L_18)
.L_18:
        /*003c*/ 	.word	0x00000000
        /*0040*/ 	.short	0x0000
        /*0042*/ 	.short	0x0000
        /*0044*/ 	.byte	0x00, 0xf5, 0x21, 0x00


	//----- nvinfo : EIATTR_SPARSE_MMA_MASK
	.align		4
.L_19:
        /*0048*/ 	.byte	0x03, 0x50
        /*004a*/ 	.short	0x0000


	//----- nvinfo : EIATTR_MAXREG_COUNT
	.align		4
        /*004c*/ 	.byte	0x03, 0x1b
        /*004e*/ 	.short	0x00ff


	//----- nvinfo : EIATTR_EXTERNS
	.align		4
        /*0050*/ 	.byte	0x04, 0x0f
        /*0052*/ 	.short	(.L_21 - .L_20)


	//   ....[0]....
	.align		4
.L_20:
        /*0054*/ 	.word	index@(vprintf)


	//----- nvinfo : EIATTR_MERCURY_ISA_VERSION
	.align		4
.L_21:
        /*0058*/ 	.byte	0x03, 0x5f
        /*005a*/ 	.short	0x0101


	//----- nvinfo : EIATTR_COOP_GROUP_MASK_REGIDS
	.align		4
        /*005c*/ 	.byte	0x04, 0x29
        /*005e*/ 	.short	(.L_23 - .L_22)


	//   ....[0]....
.L_22:
        /*0060*/ 	.word	0xffffffff


	//   ....[1]....
        /*0064*/ 	.word	0xffffffff


	//   ....[2]....
        /*0068*/ 	.word	0xffffffff


	//   ....[3]....
        /*006c*/ 	.word	0xffffffff


	//   ....[4]....
        /*0070*/ 	.word	0x0500000f


	//   ....[5]....
        /*0074*/ 	.word	0x0500000f


	//   ....[6]....
        /*0078*/ 	.word	0x0500000f


	//   ....[7]....
        /*007c*/ 	.word	0x0500000f


	//----- nvinfo : EIATTR_COOP_GROUP_INSTR_OFFSETS
	.align		4
.L_23:
        /*0080*/ 	.byte	0x04, 0x28
        /*0082*/ 	.short	(.L_25 - .L_24)


	//   ....[0]....
.L_24:
        /*0084*/ 	.word	0x000006f0


	//   ....[1]....
        /*0088*/ 	.word	0x00000790


	//   ....[2]....
        /*008c*/ 	.word	0x00001000


	//   ....[3]....
        /*0090*/ 	.word	0x000010a0


	//   ....[4]....
        /*0094*/ 	.word	0x00002110


	//   ....[5]....
        /*0098*/ 	.word	0x000021b0


	//   ....[6]....
        /*009c*/ 	.word	0x00002250


	//   ....[7]....
        /*00a0*/ 	.word	0x000022f0


	//----- nvinfo : EIATTR_VRC_CTA_INIT_COUNT
	.align		4
.L_25:
        /*00a4*/ 	.byte	0x02, 0x4a
	.zero		1
	.zero		1


	//----- nvinfo : EIATTR_SYSCALL_OFFSETS
	.align		4
        /*00a8*/ 	.byte	0x04, 0x46
        /*00aa*/ 	.short	(.L_27 - .L_26)


	//   ....[0]....
.L_26:
        /*00ac*/ 	.word	0x00000860


	//   ....[1]....
        /*00b0*/ 	.word	0x00001170


	//----- nvinfo : EIATTR_EXIT_INSTR_OFFSETS
	.align		4
.L_27:
        /*00b4*/ 	.byte	0x04, 0x1c
        /*00b6*/ 	.short	(.L_29 - .L_28)


	//   ....[0]....
.L_28:
        /*00b8*/ 	.word	0x000000e0


	//   ....[1]....
        /*00bc*/ 	.word	0x000020b0


	//----- nvinfo : EIATTR_CRS_STACK_SIZE
	.align		4
.L_29:
        /*00c0*/ 	.byte	0x04, 0x1e
        /*00c2*/ 	.short	(.L_31 - .L_30)
.L_30:
        /*00c4*/ 	.word	0x00000000


	//----- nvinfo : EIATTR_CBANK_PARAM_SIZE
	.align		4
.L_31:
        /*00c8*/ 	.byte	0x03, 0x19
        /*00ca*/ 	.short	0x0018


	//----- nvinfo : EIATTR_PARAM_CBANK
	.align		4
        /*00cc*/ 	.byte	0x04, 0x0a
        /*00ce*/ 	.short	(.L_33 - .L_32)
	.align		4
.L_32:
        /*00d0*/ 	.word	index@(.nv.constant0._Z11softmax_gpuIfEvPvS0_ii)
        /*00d4*/ 	.short	0x0380
        /*00d6*/ 	.short	0x0018


	//----- nvinfo : EIATTR_SW_WAR
	.align		4
.L_33:
        /*00d8*/ 	.byte	0x04, 0x36
        /*00da*/ 	.short	(.L_35 - .L_34)
.L_34:
        /*00dc*/ 	.word	0x00000008
.L_35:


//--------------------- .nv.callgraph             --------------------------
	.section	.nv.callgraph,"",@"SHT_CUDA_CALLGRAPH"
	.align	4
	.sectionentsize	8
	.align		4
        /*0000*/ 	.word	0x00000000
	.align		4
        /*0004*/ 	.word	0xffffffff
	.align		4
        /*0008*/ 	.word	index@(_Z11softmax_gpuIfEvPvS0_ii)
	.align		4
        /*000c*/ 	.word	index@(vprintf)
	.align		4
        /*0010*/ 	.word	0x00000000
	.align		4
        /*0014*/ 	.word	0xfffffffe
	.align		4
        /*0018*/ 	.word	0x00000000
	.align		4
        /*001c*/ 	.word	0xfffffffd
	.align		4
        /*0020*/ 	.word	0x00000000
	.align		4
        /*0024*/ 	.word	0xfffffffc


//--------------------- .nv.constant4             --------------------------
	.section	.nv.constant4,"a",@progbits
	.align	8
	.align		8
.nv.constant4:
        /*0000*/ 	.dword	vprintf
	.align		8
        /*0008*/ 	.dword	$str
	.align		8
        /*0010*/ 	.dword	$str$1


//--------------------- .text._Z11softmax_gpuIfEvPvS0_ii --------------------------
	.section	.text._Z11softmax_gpuIfEvPvS0_ii,"ax",@progbits
	.align	128
        .global         _Z11softmax_gpuIfEvPvS0_ii
        .type           _Z11softmax_gpuIfEvPvS0_ii,@function
        .size           _Z11softmax_gpuIfEvPvS0_ii,(.L_x_66 - _Z11softmax_gpuIfEvPvS0_ii)
        .other          _Z11softmax_gpuIfEvPvS0_ii,@"STO_CUDA_ENTRY STV_DEFAULT"
_Z11softmax_gpuIfEvPvS0_ii:
.text._Z11softmax_gpuIfEvPvS0_ii:
[----:B------:R-:W0:Y:S08]  /*0000*/  LDC R1, c[0x0][0x37c] ;  /* 0x0000df00ff017b82 */ /* 0x000e300000000800 */
[----:B------:R-:W-:Y:S01]  /*0010*/  S2UR UR4, SR_CTAID.Y ;  /* 0x00000000000479c3 */ /* 0x000fe20000002600 */
[----:B------:R-:W1:Y:S01]  /*0020*/  LDCU UR8, c[0x0][0x2fc] ;  /* 0x00005f80ff0877ac */ /* 0x000e620008000800 */
[----:B0-----:R-:W-:Y:S01]  /*0030*/  IADD3 R1, PT, PT, R1, -0x8, RZ ;  /* 0xfffffff801017810 */ /* 0x001fe20007ffe0ff */
[----:B------:R-:W0:Y:S05]  /*0040*/  LDCU UR38, c[0x0][0x360] ;  /* 0x00006c00ff2677ac */ /* 0x000e2a0008000800 */
[----:B------:R-:W2:Y:S01]  /*0050*/  S2UR UR6, SR_CTAID.X ;  /* 0x00000000000679c3 */ /* 0x000ea20000002500 */
[----:B------:R-:W2:Y:S01]  /*0060*/  LDCU UR5, c[0x0][0x370] ;  /* 0x00006e00ff0577ac */ /* 0x000ea20008000800 */
[----:B------:R-:W3:Y:S06]  /*0070*/  LDCU UR7, c[0x0][0x2f8] ;  /* 0x00005f00ff0777ac */ /* 0x000eec0008000800 */
[----:B------:R-:W4:Y:S08]  /*0080*/  LDC R0, c[0x0][0x390] ;  /* 0x0000e400ff007b82 */ /* 0x000f300000000800 */
[----:B------:R-:W0:Y:S01]  /*0090*/  LDC R27, c[0x0][0x364] ;  /* 0x0000d900ff1b7b82 */ /* 0x000e220000000800 */
[----:B---3--:R-:W-:Y:S01]  /*00a0*/  IADD3 R17, P0, PT, R1, UR7, RZ ;  /* 0x0000000701117c10 */ /* 0x008fe2000ff1e0ff */
[----:B--2---:R-:W-:-:S06]  /*00b0*/  UIMAD UR4, UR4, UR5, UR6 ;  /* 0x00000005040472a4 */ /* 0x004fcc000f8e0206 */
[----:B----4-:R-:W-:Y:S01]  /*00c0*/  ISETP.LE.AND P1, PT, R0, UR4, PT ;  /* 0x0000000400007c0c */ /* 0x010fe2000bf23270 */
[----:B0-----:R-:W-:-:S12]  /*00d0*/  IMAD R27, R27, UR38, RZ ;  /* 0x000000261b1b7c24 */ /* 0x001fd8000f8e02ff */
[----:B-1----:R-:W-:Y:S05]  /*00e0*/  @P1 EXIT ;  /* 0x000000000000194d */ /* 0x002fea0003800000 */
[----:B------:R-:W0:Y:S01]  /*00f0*/  I2F.U32.RP R0, R27 ;  /* 0x0000001b00007306 */ /* 0x000e220000209000 */
[----:B------:R-:W1:Y:S01]  /*0100*/  S2R R28, SR_TID.Y ;  /* 0x00000000001c7919 */ /* 0x000e620000002200 */
[----:B------:R-:W2:Y:S01]  /*0110*/  LDCU UR6, c[0x0][0x394] ;  /* 0x00007280ff0677ac */ /* 0x000ea20008000800 */
[----:B------:R-:W-:Y:S01]  /*0120*/  IMAD.MOV R7, RZ, RZ, -R27 ;  /* 0x000000ffff077224 */ /* 0x000fe200078e0a1b */
[C---:B------:R-:W-:Y:S01]  /*0130*/  ISETP.NE.U32.AND P3, PT, R27.reuse, RZ, PT ;  /* 0x000000ff1b00720c */ /* 0x040fe20003f65070 */
[----:B------:R-:W1:Y:S01]  /*0140*/  S2R R5, SR_TID.X ;  /* 0x0000000000057919 */ /* 0x000e620000002100 */
[----:B------:R-:W-:Y:S02]  /*0150*/  HFMA2 R18, -RZ, RZ, 0, 0 ;  /* 0x00000000ff127431 */ /* 0x000fe400000001ff */
[----:B------:R-:W-:Y:S01]  /*0160*/  IMAD.X R16, RZ, RZ, UR8, P0 ;  /* 0x00000008ff107e24 */ /* 0x000fe200080e06ff */
[----:B------:R-:W-:Y:S01]  /*0170*/  MOV R23, UR4 ;  /* 0x0000000400177c02 */ /* 0x000fe20008000f00 */
[----:B------:R-:W-:Y:S01]  /*0180*/  IMAD R24, R27, UR4, RZ ;  /* 0x000000041b187c24 */ /* 0x000fe2000f8e02ff */
[----:B------:R-:W3:Y:S01]  /*0190*/  LDCU.64 UR36, c[0x0][0x358] ;  /* 0x00006b00ff2477ac */ /* 0x000ee20008000a00 */
[----:B0-----:R-:W0:Y:S02]  /*01a0*/  MUFU.RCP R0, R0 ;  /* 0x0000000000007308 */ /* 0x001e240000001000 */
[----:B0-----:R-:W-:-:S06]  /*01b0*/  IADD3 R2, PT, PT, R0, 0xffffffe, RZ ;  /* 0x0ffffffe00027810 */ /* 0x001fcc0007ffe0ff */
[----:B------:R0:W4:Y:S01]  /*01c0*/  F2I.FTZ.U32.TRUNC.NTZ R3, R2 ;  /* 0x0000000200037305 */ /* 0x000122000021f000 */
[----:B-1----:R-:W-:Y:S01]  /*01d0*/  IMAD R28, R28, UR38, R5 ;  /* 0x000000261c1c7c24 */ /* 0x002fe2000f8e0205 */
[----:B------:R-:W-:-:S04]  /*01e0*/  UIMAD UR38, UR38, UR5, URZ ;  /* 0x00000005262672a4 */ /* 0x000fc8000f8e02ff */
[----:B------:R-:W-:Y:S01]  /*01f0*/  IADD3 R26, PT, PT, R28, R27, RZ ;  /* 0x0000001b1c1a7210 */ /* 0x000fe20007ffe0ff */
[----:B0-----:R-:W-:-:S03]  /*0200*/  IMAD.MOV.U32 R2, RZ, RZ, RZ ;  /* 0x000000ffff027224 */ /* 0x001fc600078e00ff */
[C---:B--2---:R-:W-:Y:S01]  /*0210*/  ISETP.GE.AND P1, PT, R26.reuse, UR6, PT ;  /* 0x000000061a007c0c */ /* 0x044fe2000bf26270 */
[----:B------:R-:W-:Y:S01]  /*0220*/  IMAD.IADD R22, R27, 0x1, R26 ;  /* 0x000000011b167824 */ /* 0x000fe200078e021a */
[----:B------:R-:W-:Y:S02]  /*0230*/  VIMNMX R5, PT, PT, R26, UR6, !PT ;  /* 0x000000061a057c48 */ /* 0x000fe4000ffe0100 */
[----:B------:R-:W-:Y:S01]  /*0240*/  SEL R25, RZ, 0x1, P1 ;  /* 0x00000001ff197807 */ /* 0x000fe20000800000 */
[----:B----4-:R-:W-:-:S03]  /*0250*/  IMAD R7, R7, R3, RZ ;  /* 0x0000000307077224 */ /* 0x010fc600078e02ff */
[----:B------:R-:W-:Y:S01]  /*0260*/  IADD3 R0, PT, PT, R5, -R26, -R25 ;  /* 0x8000001a05007210 */ /* 0x000fe20007ffe819 */
[----:B------:R-:W-:-:S06]  /*0270*/  IMAD.HI.U32 R3, R3, R7, R2 ;  /* 0x0000000703037227 */ /* 0x000fcc00078e0002 */
[----:B------:R-:W-:-:S05]  /*0280*/  IMAD.HI.U32 R2, R3, R0, RZ ;  /* 0x0000000003027227 */ /* 0x000fca00078e00ff */
[----:B------:R-:W-:-:S05]  /*0290*/  IADD3 R3, PT, PT, -R2, RZ, RZ ;  /* 0x000000ff02037210 */ /* 0x000fca0007ffe1ff */
[----:B------:R-:W-:-:S05]  /*02a0*/  IMAD R0, R27, R3, R0 ;  /* 0x000000031b007224 */ /* 0x000fca00078e0200 */
[----:B------:R-:W-:-:S13]  /*02b0*/  ISETP.GE.U32.AND P1, PT, R0, R27, PT ;  /* 0x0000001b0000720c */ /* 0x000fda0003f26070 */
[----:B------:R-:W-:Y:S01]  /*02c0*/  @P1 IMAD.IADD R0, R0, 0x1, -R27 ;  /* 0x0000000100001824 */ /* 0x000fe200078e0a1b */
[----:B------:R-:W-:-:S04]  /*02d0*/  @P1 IADD3 R2, PT, PT, R2, 0x1, RZ ;  /* 0x0000000102021810 */ /* 0x000fc80007ffe0ff */
[----:B------:R-:W-:-:S13]  /*02e0*/  ISETP.GE.U32.AND P2, PT, R0, R27, PT ;  /* 0x0000001b0000720c */ /* 0x000fda0003f46070 */
[----:B------:R-:W-:Y:S02]  /*02f0*/  @P2 IADD3 R2, PT, PT, R2, 0x1, RZ ;  /* 0x0000000102022810 */ /* 0x000fe40007ffe0ff */
[----:B------:R-:W-:-:S04]  /*0300*/  @!P3 LOP3.LUT R2, RZ, R27, RZ, 0x33, !PT ;  /* 0x0000001bff02b212 */ /* 0x000fc800078e33ff */
[----:B------:R-:W-:Y:S02]  /*0310*/  IADD3 R25, PT, PT, R25, R2, RZ ;  /* 0x0000000219197210 */ /* 0x000fe40007ffe0ff */
[----:B------:R-:W-:-:S03]  /*0320*/  MOV R2, 0xfcf0bdc2 ;  /* 0xfcf0bdc200027802 */ /* 0x000fc60000000f00 */
[----:B------:R-:W-:-:S05]  /*0330*/  VIADD R19, R25, 0x1 ;  /* 0x0000000119137836 */ /* 0x000fca0000000000 */
[----:B---3--:R-:W-:-:S07]  /*0340*/  LOP3.LUT R19, R19, 0x3, RZ, 0xc0, !PT ;  /* 0x0000000313137812 */ /* 0x008fce00078ec0ff */
.L_x_41:
[----:B0--34-:R-:W0:Y:S01]  /*0350*/  LDC R0, c[0x0][0x394] ;  /* 0x0000e500ff007b82 */ /* 0x019e220000000800 */
[----:B------:R-:W-:Y:S01]  /*0360*/  BSSY.RECONVERGENT B0, `(.L_x_0) ;  /* 0x0000031000007945 */ /* 0x000fe20003800200 */
[----:B0-----:R-:W-:-:S13]  /*0370*/  ISETP.GE.AND P0, PT, R28, R0, PT ;  /* 0x000000001c00720c */ /* 0x001fda0003f06270 */
[----:B-12---:R-:W-:Y:S05]  /*0380*/  @P0 BRA `(.L_x_1) ;  /* 0x0000000000b80947 */ /* 0x006fea0003800000 */
[----:B------:R-:W-:Y:S01]  /*0390*/  ISETP.NE.AND P1, PT, R19, RZ, PT ;  /* 0x000000ff1300720c */ /* 0x000fe20003f25270 */
[----:B------:R-:W-:Y:S01]  /*03a0*/  BSSY.RECONVERGENT B1, `(.L_x_2) ;  /* 0x0000018000017945 */ /* 0x000fe20003800200 */
[----:B------:R-:W-:Y:S02]  /*03b0*/  ISETP.GE.U32.AND P0, PT, R25, 0x3, PT ;  /* 0x000000031900780c */ /* 0x000fe40003f06070 */
[----:B------:R-:W-:-:S09]  /*03c0*/  MOV R3, R28 ;  /* 0x0000001c00037202 */ /* 0x000fd20000000f00 */
[----:B------:R-:W-:Y:S05]  /*03d0*/  @!P1 BRA `(.L_x_3) ;  /* 0x0000000000509947 */ /* 0x000fea0003800000 */
[----:B------:R-:W0:Y:S01]  /*03e0*/  LDC.64 R4, c[0x0][0x380] ;  /* 0x0000e000ff047b82 */ /* 0x000e220000000a00 */
[----:B------:R-:W-:-:S04]  /*03f0*/  IMAD R3, R23, R0, R28 ;  /* 0x0000000017037224 */ /* 0x000fc800078e021c */
[----:B0-----:R-:W-:-:S05]  /*0400*/  IMAD.WIDE R4, R3, 0x4, R4 ;  /* 0x0000000403047825 */ /* 0x001fca00078e0204 */
[----:B------:R-:W2:Y:S01]  /*0410*/  LDG.E R7, desc[UR36][R4.64] ;  /* 0x0000002404077981 */ /* 0x000ea2000c1e1900 */
[----:B------:R-:W-:Y:S02]  /*0420*/  ISETP.NE.AND P1, PT, R19, 0x1, PT ;  /* 0x000000011300780c */ /* 0x000fe40003f25270 */
[----:B------:R-:W-:Y:S02]  /*0430*/  MOV R3, R26 ;  /* 0x0000001a00037202 */ /* 0x000fe40000000f00 */
[----:B--2---:R-:W-:-:S09]  /*0440*/  FMNMX R2, R2, R7, !PT ;  /* 0x0000000702027209 */ /* 0x004fd20007800000 */
[----:B------:R-:W-:Y:S05]  /*0450*/  @!P1 BRA `(.L_x_3) ;  /* 0x0000000000309947 */ /* 0x000fea0003800000 */
[----:B------:R-:W-:Y:S01]  /*0460*/  ISETP.NE.AND P1, PT, R19, 0x2, PT ;  /* 0x000000021300780c */ /* 0x000fe20003f25270 */
[----:B------:R-:W-:-:S05]  /*0470*/  IMAD.SHL.U32 R7, R27, 0x4, RZ ;  /* 0x000000041b077824 */ /* 0x000fca00078e00ff */
[----:B------:R-:W-:-:S04]  /*0480*/  IADD3 R4, P2, PT, R4, R7, RZ ;  /* 0x0000000704047210 */ /* 0x000fc80007f5e0ff */
[----:B------:R-:W-:-:S03]  /*0490*/  IADD3.X R5, PT, PT, RZ, R5, RZ, P2, !PT ;  /* 0x00000005ff057210 */ /* 0x000fc600017fe4ff */
[----:B------:R-:W-:-:S04]  /*04a0*/  @P1 IADD3 R6, P2, PT, R7, R4, RZ ;  /* 0x0000000407061210 */ /* 0x000fc80007f5e0ff */
[----:B------:R-:W-:Y:S02]  /*04b0*/  @P1 IADD3.X R7, PT, PT, RZ, R5, RZ, P2, !PT ;  /* 0x00000005ff071210 */ /* 0x000fe400017fe4ff */
[----:B------:R-:W2:Y:S04]  /*04c0*/  LDG.E R5, desc[UR36][R4.64] ;  /* 0x0000002404057981 */ /* 0x000ea8000c1e1900 */
[----:B------:R-:W3:Y:S01]  /*04d0*/  @P1 LDG.E R7, desc[UR36][R6.64] ;  /* 0x0000002406071981 */ /* 0x000ee2000c1e1900 */
[----:B------:R-:W-:Y:S01]  /*04e0*/  IMAD.MOV.U32 R3, RZ, RZ, R22 ;  /* 0x000000ffff037224 */ /* 0x000fe200078e0016 */
[----:B------:R-:W-:Y:S02]  /*04f0*/  @P1 IADD3 R3, PT, PT, R27, R22, RZ ;  /* 0x000000161b031210 */ /* 0x000fe40007ffe0ff */
[----:B--2---:R-:W-:-:S04]  /*0500*/  FMNMX R2, R2, R5, !PT ;  /* 0x0000000502027209 */ /* 0x004fc80007800000 */
[----:B---3--:R-:W-:-:S07]  /*0510*/  @P1 FMNMX R2, R2, R7, !PT ;  /* 0x0000000702021209 */ /* 0x008fce0007800000 */
.L_x_3:
[----:B------:R-:W-:Y:S05]  /*0520*/  BSYNC.RECONVERGENT B1 ;  /* 0x0000000000017941 */ /* 0x000fea0003800200 */
.L_x_2:
[----:B------:R-:W-:Y:S05]  /*0530*/  @!P0 BRA `(.L_x_1) ;  /* 0x00000000004c8947 */ /* 0x000fea0003800000 */
[----:B------:R-:W0:Y:S01]  /*0540*/  LDC.64 R4, c[0x0][0x380] ;  /* 0x0000e000ff047b82 */ /* 0x000e220000000a00 */
[----:B------:R-:W-:-:S07]  /*0550*/  SHF.L.U32 R15, R27, 0x2, RZ ;  /* 0x000000021b0f7819 */ /* 0x000fce00000006ff */
.L_x_4:
[----:B------:R-:W-:-:S04]  /*0560*/  IMAD R7, R23, R0, R3 ;  /* 0x0000000017077224 */ /* 0x000fc800078e0203 */
[----:B0-----:R-:W-:-:S03]  /*0570*/  IMAD.WIDE R6, R7, 0x4, R4 ;  /* 0x0000000407067825 */ /* 0x001fc600078e0204 */
[----:B------:R-:W-:-:S05]  /*0580*/  IADD3 R8, P0, PT, R15, R6, RZ ;  /* 0x000000060f087210 */ /* 0x000fca0007f1e0ff */
[----:B------:R-:W-:Y:S01]  /*0590*/  IMAD.X R9, RZ, RZ, R7, P0 ;  /* 0x000000ffff097224 */ /* 0x000fe200000e0607 */
[C---:B------:R-:W-:Y:S01]  /*05a0*/  IADD3 R10, P0, PT, R15.reuse, R8, RZ ;  /* 0x000000080f0a7210 */ /* 0x040fe20007f1e0ff */
[----:B------:R-:W2:Y:S03]  /*05b0*/  LDG.E R7, desc[UR36][R6.64] ;  /* 0x0000002406077981 */ /* 0x000ea6000c1e1900 */
[----:B------:R-:W-:Y:S01]  /*05c0*/  IADD3.X R11, PT, PT, RZ, R9, RZ, P0, !PT ;  /* 0x00000009ff0b7210 */ /* 0x000fe200007fe4ff */
[----:B------:R-:W2:Y:S01]  /*05d0*/  LDG.E R8, desc[UR36][R8.64] ;  /* 0x0000002408087981 */ /* 0x000ea2000c1e1900 */
[----:B------:R-:W-:-:S04]  /*05e0*/  IADD3 R12, P0, PT, R15, R10, RZ ;  /* 0x0000000a0f0c7210 */ /* 0x000fc80007f1e0ff */
[----:B------:R-:W-:Y:S02]  /*05f0*/  IADD3.X R13, PT, PT, RZ, R11, RZ, P0, !PT ;  /* 0x0000000bff0d7210 */ /* 0x000fe400007fe4ff */
[----:B------:R-:W3:Y:S04]  /*0600*/  LDG.E R11, desc[UR36][R10.64] ;  /* 0x000000240a0b7981 */ /* 0x000ee8000c1e1900 */
[----:B------:R-:W3:Y:S01]  /*0610*/  LDG.E R12, desc[UR36][R12.64] ;  /* 0x000000240c0c7981 */ /* 0x000ee2000c1e1900 */
[----:B------:R-:W-:-:S05]  /*0620*/  IMAD.IADD R3, R15, 0x1, R3 ;  /* 0x000000010f037824 */ /* 0x000fca00078e0203 */
[----:B------:R-:W-:Y:S02]  /*0630*/  ISETP.GE.AND P0, PT, R3, R0, PT ;  /* 0x000000000300720c */ /* 0x000fe40003f06270 */
[----:B--2---:R-:W-:-:S04]  /*0640*/  FMNMX3 R2, R2, R7, R8, !PT ;  /* 0x0000000702027276 */ /* 0x004fc80007800008 */
[----:B---3--:R-:W-:-:S07]  /*0650*/  FMNMX3 R2, R2, R11, R12, !PT ;  /* 0x0000000b02027276 */ /* 0x008fce000780000c */
[----:B------:R-:W-:Y:S05]  /*0660*/  @!P0 BRA `(.L_x_4) ;  /* 0xfffffffc00bc8947 */ /* 0x000fea000383ffff */
.L_x_1:
[----:B------:R-:W-:Y:S05]  /*0670*/  BSYNC.RECONVERGENT B0 ;  /* 0x0000000000007941 */ /* 0x000fea0003800200 */
.L_x_0:
[----:B------:R-:W-:-:S13]  /*0680*/  ISETP.GE.U32.AND P0, PT, R27, 0x2, PT ;  /* 0x000000021b00780c */ /* 0x000fda0003f06070 */
[----:B------:R-:W-:Y:S05]  /*0690*/  @!P0 BRA `(.L_x_5) ;  /* 0x00000000002c8947 */ /* 0x000fea0003800000 */
[----:B------:R-:W-:Y:S01]  /*06a0*/  BSSY B0, `(.L_x_5) ;  /* 0x000000a000007945 */ /* 0x000fe20003800000 */
[----:B------:R-:W-:-:S07]  /*06b0*/  MOV R0, R27 ;  /* 0x0000001b00007202 */ /* 0x000fce0000000f00 */
.L_x_7:
[----:B------:R-:W-:Y:S01]  /*06c0*/  UMOV UR4, 0xffffffff ;  /* 0xffffffff00047882 */ /* 0x000fe20000000000 */
[----:B------:R-:W-:Y:S02]  /*06d0*/  SHF.R.U32.HI R12, RZ, 0x1, R0 ;  /* 0x00000001ff0c7819 */ /* 0x000fe40000011600 */
[----:B------:R-:W-:Y:S05]  /*06e0*/  BRA.DIV UR4, `(.L_x_6) ;  /* 0x0000001a04747947 */ /* 0x000fea000b800000 */
[----:B------:R0:W1:Y:S02]  /*06f0*/  SHFL.BFLY PT, R14, R2, R12, 0x1f ;  /* 0x0c001f0c020e7589 */ /* 0x00006400000e0000 */
.L_x_44:
[----:B------:R-:W-:Y:S02]  /*0700*/  ISETP.GT.U32.AND P0, PT, R0, 0x3, PT ;  /* 0x000000030000780c */ /* 0x000fe40003f04070 */
[----:B01----:R-:W-:Y:S02]  /*0710*/  FMNMX R2, R14, R2, !PT ;  /* 0x000000020e027209 */ /* 0x003fe40007800000 */
[----:B------:R-:W-:-:S09]  /*0720*/  MOV R0, R12 ;  /* 0x0000000c00007202 */ /* 0x000fd20000000f00 */
[----:B------:R-:W-:Y:S05]  /*0730*/  @P0 BRA `(.L_x_7) ;  /* 0xfffffffc00e00947 */ /* 0x000fea000383ffff */
[----:B------:R-:W-:Y:S05]  /*0740*/  BSYNC B0 ;  /* 0x0000000000007941 */ /* 0x000fea0003800000 */
.L_x_5:
[----:B------:R-:W-:Y:S01]  /*0750*/  IMAD.MOV R3, RZ, RZ, -R28 ;  /* 0x000000ffff037224 */ /* 0x000fe200078e0a1c */
[----:B------:R-:W-:-:S04]  /*0760*/  UMOV UR4, 0xffffffff ;  /* 0xffffffff00047882 */ /* 0x000fc80000000000 */
[----:B------:R-:W-:Y:S01]  /*0770*/  ISETP.NE.AND P0, PT, R24, R3, PT ;  /* 0x000000031800720c */ /* 0x000fe20003f05270 */
[----:B------:R-:W-:-:S12]  /*0780*/  BRA.DIV UR4, `(.L_x_8) ;  /* 0x0000001a04707947 */ /* 0x000fd8000b800000 */
[----:B------:R-:W0:Y:S02]  /*0790*/  SHFL.IDX PT, R2, R2, RZ, 0x1f ;  /* 0x00001fff02027589 */ /* 0x000e2400000e0000 */
.L_x_47:
[----:B------:R-:W-:Y:S04]  /*07a0*/  BSSY.RECONVERGENT B6, `(.L_x_9) ;  /* 0x000000d000067945 */ /* 0x000fe80003800200 */
[----:B------:R-:W-:Y:S05]  /*07b0*/  @P0 BRA `(.L_x_10) ;  /* 0x00000000002c0947 */ /* 0x000fea0003800000 */
[----:B0-----:R-:W0:Y:S01]  /*07c0*/  F2F.F64.F32 R10, R2 ;  /* 0x00000002000a7310 */ /* 0x001e220000201800 */
[----:B------:R-:W-:Y:S01]  /*07d0*/  MOV R8, 0x0 ;  /* 0x0000000000087802 */ /* 0x000fe20000000f00 */
[----:B------:R-:W1:Y:S01]  /*07e0*/  LDCU.64 UR4, c[0x4][0x8] ;  /* 0x01000100ff0477ac */ /* 0x000e620008000a00 */
[----:B------:R-:W-:Y:S01]  /*07f0*/  IMAD.MOV.U32 R6, RZ, RZ, R17 ;  /* 0x000000ffff067224 */ /* 0x000fe200078e0011 */
[----:B------:R-:W-:-:S03]  /*0800*/  MOV R7, R16 ;  /* 0x0000001000077202 */ /* 0x000fc60000000f00 */
[----:B------:R-:W2:Y:S01]  /*0810*/  LDC.64 R8, c[0x4][R8] ;  /* 0x0100000008087b82 */ /* 0x000ea20000000a00 */
[----:B0-----:R0:W-:Y:S01]  /*0820*/  STL.64 [R1], R10 ;  /* 0x0000000a01007387 */ /* 0x0011e20000100a00 */
[----:B-1----:R-:W-:Y:S02]  /*0830*/  MOV R4, UR4 ;  /* 0x0000000400047c02 */ /* 0x002fe40008000f00 */
[----:B------:R-:W-:-:S07]  /*0840*/  MOV R5, UR5 ;  /* 0x0000000500057c02 */ /* 0x000fce0008000f00 */
[----:B------:R-:W-:-:S07]  /*0850*/  LEPC R20, `(.L_x_10) ;  /* 0x000000001014794e */ /* 0x000fce0000000000 */
[----:B0-2---:R-:W-:Y:S05]  /*0860*/  CALL.ABS.NOINC R8 ;  /* 0x0000000008007343 */ /* 0x005fea0003c00000 */
.L_x_10:
[----:B------:R-:W-:Y:S05]  /*0870*/  BSYNC.RECONVERGENT B6 ;  /* 0x0000000000067941 */ /* 0x000fea0003800200 */
.L_x_9:
[----:B------:R-:W1:Y:S01]  /*0880*/  LDC R0, c[0x0][0x394] ;  /* 0x0000e500ff007b82 */ /* 0x000e620000000800 */
[----:B------:R-:W-:Y:S01]  /*0890*/  BSSY.RECONVERGENT B0, `(.L_x_11) ;  /* 0x000006f000007945 */ /* 0x000fe20003800200 */
[----:B-1----:R-:W-:-:S13]  /*08a0*/  ISETP.GE.AND P0, PT, R28, R0, PT ;  /* 0x000000001c00720c */ /* 0x002fda0003f06270 */
[----:B------:R-:W-:Y:S05]  /*08b0*/  @P0 BRA `(.L_x_12) ;  /* 0x0000000400b00947 */ /* 0x000fea0003800000 */
[----:B------:R-:W-:Y:S01]  /*08c0*/  ISETP.NE.AND P1, PT, R19, RZ, PT ;  /* 0x000000ff1300720c */ /* 0x000fe20003f25270 */
[----:B------:R-:W-:Y:S01]  /*08d0*/  BSSY.RECONVERGENT B1, `(.L_x_13) ;  /* 0x0000032000017945 */ /* 0x000fe20003800200 */
[----:B------:R-:W-:Y:S02]  /*08e0*/  ISETP.GE.U32.AND P0, PT, R25, 0x3, PT ;  /* 0x000000031900780c */ /* 0x000fe40003f06070 */
[----:B------:R-:W-:-:S09]  /*08f0*/  MOV R3, R28 ;  /* 0x0000001c00037202 */ /* 0x000fd20000000f00 */
[----:B------:R-:W-:Y:S05]  /*0900*/  @!P1 BRA `(.L_x_14) ;  /* 0x0000000000b89947 */ /* 0x000fea0003800000 */
[----:B------:R-:W1:Y:S01]  /*0910*/  LDC.64 R4, c[0x0][0x380] ;  /* 0x0000e000ff047b82 */ /* 0x000e620000000a00 */
[----:B------:R-:W-:-:S04]  /*0920*/  IMAD R3, R23, R0, R28 ;  /* 0x0000000017037224 */ /* 0x000fc800078e021c */
[----:B-1----:R-:W-:-:S05]  /*0930*/  IMAD.WIDE R4, R3, 0x4, R4 ;  /* 0x0000000403047825 */ /* 0x002fca00078e0204 */
[----:B------:R-:W0:Y:S01]  /*0940*/  LDG.E R3, desc[UR36][R4.64] ;  /* 0x0000002404037981 */ /* 0x000e22000c1e1900 */
[----:B------:R-:W-:Y:S02]  /*0950*/  HFMA2 R6, -RZ, RZ, 3.7421875, 0 ;  /* 0x437c0000ff067431 */ /* 0x000fe400000001ff */
[----:B------:R-:W-:Y:S01]  /*0960*/  IMAD.MOV.U32 R7, RZ, RZ, 0x3bbb989d ;  /* 0x3bbb989dff077424 */ /* 0x000fe200078e00ff */
[----:B------:R-:W-:Y:S01]  /*0970*/  ISETP.NE.AND P1, PT, R19, 0x1, PT ;  /* 0x000000011300780c */ /* 0x000fe20003f25270 */
[----:B0-----:R-:W-:-:S04]  /*0980*/  FADD R8, -R2, R3 ;  /* 0x0000000302087221 */ /* 0x001fc80000000100 */
[----:B------:R-:W-:-:S04]  /*0990*/  FFMA.SAT R3, R8, R7, 0.5 ;  /* 0x3f00000008037423 */ /* 0x000fc80000002007 */
[----:B------:R-:W-:-:S04]  /*09a0*/  FFMA.RM R3, R3, R6, 12582913 ;  /* 0x4b40000103037423 */ /* 0x000fc80000004006 */
[C---:B------:R-:W-:Y:S01]  /*09b0*/  FADD R9, R3.reuse, -12583039 ;  /* 0xcb40007f03097421 */ /* 0x040fe20000000000 */
[----:B------:R-:W-:Y:S01]  /*09c0*/  SHF.L.U32 R11, R3, 0x17, RZ ;  /* 0x00000017030b7819 */ /* 0x000fe200000006ff */
[----:B------:R-:W-:Y:S02]  /*09d0*/  IMAD.MOV.U32 R3, RZ, RZ, R26 ;  /* 0x000000ffff037224 */ /* 0x000fe400078e001a */
[----:B------:R-:W-:-:S04]  /*09e0*/  FFMA R9, R8, 1.4426950216293334961, -R9 ;  /* 0x3fb8aa3b08097823 */ /* 0x000fc80000000809 */
[----:B------:R-:W-:-:S06]  /*09f0*/  FFMA R9, R8, 1.925963033500011079e-08, R9 ;  /* 0x32a5706008097823 */ /* 0x000fcc0000000009 */
[----:B------:R-:W0:Y:S02]  /*0a00*/  MUFU.EX2 R9, R9 ;  /* 0x0000000900097308 */ /* 0x000e240000000800 */
[----:B0-----:R-:W-:Y:S01]  /*0a10*/  FFMA R18, R11, R9, R18 ;  /* 0x000000090b127223 */ /* 0x001fe20000000012 */
[----:B------:R-:W-:Y:S06]  /*0a20*/  @!P1 BRA `(.L_x_14) ;  /* 0x0000000000709947 */ /* 0x000fec0003800000 */
[----:B------:R-:W-:Y:S02]  /*0a30*/  ISETP.NE.AND P2, PT, R19, 0x2, PT ;  /* 0x000000021300780c */ /* 0x000fe40003f45270 */
[----:B------:R-:W-:-:S04]  /*0a40*/  SHF.L.U32 R9, R27, 0x2, RZ ;  /* 0x000000021b097819 */ /* 0x000fc800000006ff */
[----:B------:R-:W-:-:S04]  /*0a50*/  IADD3 R4, P1, PT, R9, R4, RZ ;  /* 0x0000000409047210 */ /* 0x000fc80007f3e0ff */
[----:B------:R-:W-:-:S03]  /*0a60*/  IADD3.X R5, PT, PT, RZ, R5, RZ, P1, !PT ;  /* 0x00000005ff057210 */ /* 0x000fc60000ffe4ff */
[----:B------:R-:W-:-:S05]  /*0a70*/  @P2 IADD3 R8, P1, PT, R9, R4, RZ ;  /* 0x0000000409082210 */ /* 0x000fca0007f3e0ff */
[----:B------:R-:W-:Y:S02]  /*0a80*/  @P2 IMAD.X R9, RZ, RZ, R5, P1 ;  /* 0x000000ffff092224 */ /* 0x000fe400008e0605 */
[----:B------:R-:W2:Y:S04]  /*0a90*/  LDG.E R5, desc[UR36][R4.64] ;  /* 0x0000002404057981 */ /* 0x000ea8000c1e1900 */
[----:B------:R-:W3:Y:S01]  /*0aa0*/  @P2 LDG.E R9, desc[UR36][R8.64] ;  /* 0x0000002408092981 */ /* 0x000ee2000c1e1900 */
[----:B--2---:R-:W-:-:S04]  /*0ab0*/  FADD R10, -R2, R5 ;  /* 0x00000005020a7221 */ /* 0x004fc80000000100 */
[----:B------:R-:W-:Y:S01]  /*0ac0*/  FFMA.SAT R3, R10, R7, 0.5 ;  /* 0x3f0000000a037423 */ /* 0x000fe20000002007 */
[----:B---3--:R-:W-:-:S03]  /*0ad0*/  @P2 FADD R12, -R2, R9 ;  /* 0x00000009020c2221 */ /* 0x008fc60000000100 */
[----:B------:R-:W-:Y:S01]  /*0ae0*/  FFMA.RM R3, R3, R6, 12582913 ;  /* 0x4b40000103037423 */ /* 0x000fe20000004006 */
[----:B------:R-:W-:-:S03]  /*0af0*/  @P2 FFMA.SAT R11, R12, R7, 0.5 ;  /* 0x3f0000000c0b2423 */ /* 0x000fc60000002007 */
[----:B------:R-:W-:Y:S01]  /*0b00*/  FADD R7, R3, -12583039 ;  /* 0xcb40007f03077421 */ /* 0x000fe20000000000 */
[----:B------:R-:W-:Y:S01]  /*0b10*/  @P2 FFMA.RM R11, R11, R6, 12582913 ;  /* 0x4b4000010b0b2423 */ /* 0x000fe20000004006 */
[----:B------:R-:W-:Y:S02]  /*0b20*/  SHF.L.U32 R5, R3, 0x17, RZ ;  /* 0x0000001703057819 */ /* 0x000fe400000006ff */
[C---:B------:R-:W-:Y:S01]  /*0b30*/  FFMA R7, R10.reuse, 1.4426950216293334961, -R7 ;  /* 0x3fb8aa3b0a077823 */ /* 0x040fe20000000807 */
[C---:B------:R-:W-:Y:S01]  /*0b40*/  @P2 FADD R13, R11.reuse, -12583039 ;  /* 0xcb40007f0b0d2421 */ /* 0x040fe20000000000 */
[----:B------:R-:W-:Y:S01]  /*0b50*/  @P2 IMAD.SHL.U32 R11, R11, 0x800000, RZ ;  /* 0x008000000b0b2824 */ /* 0x000fe200078e00ff */
[-C--:B------:R-:W-:Y:S01]  /*0b60*/  MOV R3, R22.reuse ;  /* 0x0000001600037202 */ /* 0x080fe20000000f00 */
[----:B------:R-:W-:Y:S01]  /*0b70*/  FFMA R7, R10, 1.925963033500011079e-08, R7 ;  /* 0x32a570600a077823 */ /* 0x000fe20000000007 */
[----:B------:R-:W-:Y:S01]  /*0b80*/  @P2 FFMA R13, R12, 1.4426950216293334961, -R13 ;  /* 0x3fb8aa3b0c0d2823 */ /* 0x000fe2000000080d */
[----:B------:R-:W-:-:S03]  /*0b90*/  @P2 IADD3 R3, PT, PT, R27, R22, RZ ;  /* 0x000000161b032210 */ /* 0x000fc60007ffe0ff */
[----:B------:R-:W-:Y:S01]  /*0ba0*/  @P2 FFMA R13, R12, 1.925963033500011079e-08, R13 ;  /* 0x32a570600c0d2823 */ /* 0x000fe2000000000d */
[----:B------:R-:W0:Y:S08]  /*0bb0*/  MUFU.EX2 R7, R7 ;  /* 0x0000000700077308 */ /* 0x000e300000000800 */
[----:B------:R-:W1:Y:S01]  /*0bc0*/  @P2 MUFU.EX2 R13, R13 ;  /* 0x0000000d000d2308 */ /* 0x000e620000000800 */
[----:B0-----:R-:W-:-:S04]  /*0bd0*/  FFMA R18, R5, R7, R18 ;  /* 0x0000000705127223 */ /* 0x001fc80000000012 */
[----:B-1----:R-:W-:-:S07]  /*0be0*/  @P2 FFMA R18, R11, R13, R18 ;  /* 0x0000000d0b122223 */ /* 0x002fce0000000012 */
.L_x_14:
[----:B------:R-:W-:Y:S05]  /*0bf0*/  BSYNC.RECONVERGENT B1 ;  /* 0x0000000000017941 */ /* 0x000fea0003800200 */
.L_x_13:
[----:B------:R-:W-:Y:S05]  /*0c00*/  @!P0 BRA `(.L_x_12) ;  /* 0x0000000000dc8947 */ /* 0x000fea0003800000 */
[----:B------:R-:W-:-:S07]  /*0c10*/  SHF.L.U32 R4, R27, 0x2, RZ ;  /* 0x000000021b047819 */ /* 0x000fce00000006ff */
.L_x_15:
[----:B------:R-:W1:Y:S01]  /*0c20*/  LDC.64 R14, c[0x0][0x380] ;  /* 0x0000e000ff0e7b82 */ /* 0x000e620000000a00 */
[----:B------:R-:W-:-:S04]  /*0c30*/  IMAD R5, R23, R0, R3 ;  /* 0x0000000017057224 */ /* 0x000fc800078e0203 */
[----:B-1----:R-:W-:-:S03]  /*0c40*/  IMAD.WIDE R14, R5, 0x4, R14 ;  /* 0x00000004050e7825 */ /* 0x002fc600078e020e */
[----:B------:R-:W-:Y:S02]  /*0c50*/  IADD3 R6, P0, PT, R4, R14, RZ ;  /* 0x0000000e04067210 */ /* 0x000fe40007f1e0ff */
[----:B------:R-:W0:Y:S03]  /*0c60*/  LDG.E R5, desc[UR36][R14.64] ;  /* 0x000000240e057981 */ /* 0x000e26000c1e1900 */
[----:B------:R-:W-:-:S05]  /*0c70*/  IMAD.X R7, RZ, RZ, R15, P0 ;  /* 0x000000ffff077224 */ /* 0x000fca00000e060f */
[----:B------:R-:W2:Y:S01]  /*0c80*/  LDG.E R21, desc[UR36][R6.64] ;  /* 0x0000002406157981 */ /* 0x000ea2000c1e1900 */
[----:B------:R-:W-:-:S04]  /*0c90*/  IADD3 R8, P0, PT, R4, R6, RZ ;  /* 0x0000000604087210 */ /* 0x000fc80007f1e0ff */
[----:B------:R-:W-:Y:S02]  /*0ca0*/  IADD3.X R9, PT, PT, RZ, R7, RZ, P0, !PT ;  /* 0x00000007ff097210 */ /* 0x000fe400007fe4ff */
[----:B------:R-:W-:-:S03]  /*0cb0*/  IADD3 R10, P0, PT, R4, R8, RZ ;  /* 0x00000008040a7210 */ /* 0x000fc60007f1e0ff */
[----:B------:R-:W3:Y:S01]  /*0cc0*/  LDG.E R29, desc[UR36][R8.64] ;  /* 0x00000024081d7981 */ /* 0x000ee2000c1e1900 */
[----:B------:R-:W-:-:S06]  /*0cd0*/  IADD3.X R11, PT, PT, RZ, R9, RZ, P0, !PT ;  /* 0x00000009ff0b7210 */ /* 0x000fcc00007fe4ff */
[----:B------:R-:W4:Y:S01]  /*0ce0*/  LDG.E R11, desc[UR36][R10.64] ;  /* 0x000000240a0b7981 */ /* 0x000f22000c1e1900 */
[----:B------:R-:W-:Y:S01]  /*0cf0*/  IMAD.MOV.U32 R13, RZ, RZ, 0x3bbb989d ;  /* 0x3bbb989dff0d7424 */ /* 0x000fe200078e00ff */
[----:B------:R-:W-:Y:S02]  /*0d00*/  MOV R12, 0x437c0000 ;  /* 0x437c0000000c7802 */ /* 0x000fe40000000f00 */
[----:B------:R-:W-:-:S04]  /*0d10*/  IADD3 R3, PT, PT, R4, R3, RZ ;  /* 0x0000000304037210 */ /* 0x000fc80007ffe0ff */
[----:B------:R-:W-:Y:S01]  /*0d20*/  ISETP.GE.AND P0, PT, R3, R0, PT ;  /* 0x000000000300720c */ /* 0x000fe20003f06270 */
[----:B0-----:R-:W-:-:S04]  /*0d30*/  FADD R20, -R2, R5 ;  /* 0x0000000502147221 */ /* 0x001fc80000000100 */
[----:B------:R-:W-:-:S04]  /*0d40*/  FFMA.SAT R5, R20, R13, 0.5 ;  /* 0x3f00000014057423 */ /* 0x000fc8000000200d */
[----:B------:R-:W-:Y:S01]  /*0d50*/  FFMA.RM R5, R5, R12, 12582913 ;  /* 0x4b40000105057423 */ /* 0x000fe2000000400c */
[----:B--2---:R-:W-:-:S03]  /*0d60*/  FADD R14, -R2, R21 ;  /* 0x00000015020e7221 */ /* 0x004fc60000000100 */
[C---:B------:R-:W-:Y:S01]  /*0d70*/  FADD R7, R5.reuse, -12583039 ;  /* 0xcb40007f05077421 */ /* 0x040fe20000000000 */
[----:B------:R-:W-:Y:S01]  /*0d80*/  FFMA.SAT R15, R14, R13, 0.5 ;  /* 0x3f0000000e0f7423 */ /* 0x000fe2000000200d */
[----:B------:R-:W-:Y:S02]  /*0d90*/  SHF.L.U32 R5, R5, 0x17, RZ ;  /* 0x0000001705057819 */ /* 0x000fe400000006ff */
[----:B------:R-:W-:Y:S01]  /*0da0*/  FFMA R7, R20, 1.4426950216293334961, -R7 ;  /* 0x3fb8aa3b14077823 */ /* 0x000fe20000000807 */
[----:B------:R-:W-:Y:S01]  /*0db0*/  FFMA.RM R6, R15, R12, 12582913 ;  /* 0x4b4000010f067423 */ /* 0x000fe2000000400c */
[----:B---3--:R-:W-:Y:S02]  /*0dc0*/  FADD R8, -R2, R29 ;  /* 0x0000001d02087221 */ /* 0x008fe40000000100 */
[----:B------:R-:W-:Y:S01]  /*0dd0*/  FFMA R20, R20, 1.925963033500011079e-08, R7 ;  /* 0x32a5706014147823 */ /* 0x000fe20000000007 */
[C---:B------:R-:W-:Y:S01]  /*0de0*/  FADD R7, R6.reuse, -12583039 ;  /* 0xcb40007f06077421 */ /* 0x040fe20000000000 */
[----:B------:R-:W-:-:S03]  /*0df0*/  IMAD.SHL.U32 R6, R6, 0x800000, RZ ;  /* 0x0080000006067824 */ /* 0x000fc600078e00ff */
[----:B------:R-:W-:Y:S01]  /*0e00*/  FFMA R7, R14, 1.4426950216293334961, -R7 ;  /* 0x3fb8aa3b0e077823 */ /* 0x000fe20000000807 */
[----:B----4-:R-:W-:Y:S01]  /*0e10*/  FADD R10, -R2, R11 ;  /* 0x0000000b020a7221 */ /* 0x010fe20000000100 */
[----:B------:R-:W0:Y:S02]  /*0e20*/  MUFU.EX2 R20, R20 ;  /* 0x0000001400147308 */ /* 0x000e240000000800 */
[----:B------:R-:W-:Y:S01]  /*0e30*/  FFMA R14, R14, 1.925963033500011079e-08, R7 ;  /* 0x32a570600e0e7823 */ /* 0x000fe20000000007 */
[-C--:B------:R-:W-:Y:S01]  /*0e40*/  FFMA.SAT R7, R8, R13.reuse, 0.5 ;  /* 0x3f00000008077423 */ /* 0x080fe2000000200d */
[----:B------:R-:W-:-:S03]  /*0e50*/  FFMA.SAT R13, R10, R13, 0.5 ;  /* 0x3f0000000a0d7423 */ /* 0x000fc6000000200d */
[-C--:B------:R-:W-:Y:S01]  /*0e60*/  FFMA.RM R7, R7, R12.reuse, 12582913 ;  /* 0x4b40000107077423 */ /* 0x080fe2000000400c */
[----:B------:R-:W-:Y:S01]  /*0e70*/  FFMA.RM R13, R13, R12, 12582913 ;  /* 0x4b4000010d0d7423 */ /* 0x000fe2000000400c */
[----:B------:R-:W1:Y:S02]  /*0e80*/  MUFU.EX2 R14, R14 ;  /* 0x0000000e000e7308 */ /* 0x000e640000000800 */
[----:B------:R-:W-:Y:S01]  /*0e90*/  FADD R9, R7, -12583039 ;  /* 0xcb40007f07097421 */ /* 0x000fe20000000000 */
[----:B------:R-:W-:-:S03]  /*0ea0*/  FADD R11, R13, -12583039 ;  /* 0xcb40007f0d0b7421 */ /* 0x000fc60000000000 */
[----:B------:R-:W-:Y:S01]  /*0eb0*/  FFMA R9, R8, 1.4426950216293334961, -R9 ;  /* 0x3fb8aa3b08097823 */ /* 0x000fe20000000809 */
[----:B------:R-:W-:Y:S01]  /*0ec0*/  FFMA R11, R10, 1.4426950216293334961, -R11 ;  /* 0x3fb8aa3b0a0b7823 */ /* 0x000fe2000000080b */
[----:B0-----:R-:W-:Y:S01]  /*0ed0*/  FFMA R5, R5, R20, R18 ;  /* 0x0000001405057223 */ /* 0x001fe20000000012 */
[----:B------:R-:W-:Y:S02]  /*0ee0*/  IMAD.SHL.U32 R18, R13, 0x800000, RZ ;  /* 0x008000000d127824 */ /* 0x000fe400078e00ff */
[----:B------:R-:W-:Y:S01]  /*0ef0*/  FFMA R9, R8, 1.925963033500011079e-08, R9 ;  /* 0x32a5706008097823 */ /* 0x000fe20000000009 */
[----:B------:R-:W-:Y:S01]  /*0f00*/  FFMA R11, R10, 1.925963033500011079e-08, R11 ;  /* 0x32a570600a0b7823 */ /* 0x000fe2000000000b */
[----:B------:R-:W-:-:S04]  /*0f10*/  SHF.L.U32 R8, R7, 0x17, RZ ;  /* 0x0000001707087819 */ /* 0x000fc800000006ff */
[----:B------:R-:W0:Y:S01]  /*0f20*/  MUFU.EX2 R9, R9 ;  /* 0x0000000900097308 */ /* 0x000e220000000800 */
[----:B-1----:R-:W-:-:S07]  /*0f30*/  FFMA R5, R6, R14, R5 ;  /* 0x0000000e06057223 */ /* 0x002fce0000000005 */
[----:B------:R-:W1:Y:S01]  /*0f40*/  MUFU.EX2 R11, R11 ;  /* 0x0000000b000b7308 */ /* 0x000e620000000800 */
[----:B0-----:R-:W-:-:S04]  /*0f50*/  FFMA R5, R8, R9, R5 ;  /* 0x0000000908057223 */ /* 0x001fc80000000005 */
[----:B-1----:R-:W-:Y:S01]  /*0f60*/  FFMA R18, R18, R11, R5 ;  /* 0x0000000b12127223 */ /* 0x002fe20000000005 */
[----:B------:R-:W-:Y:S06]  /*0f70*/  @!P0 BRA `(.L_x_15) ;  /* 0xfffffffc00288947 */ /* 0x000fec000383ffff */
.L_x_12:
[----:B------:R-:W-:Y:S05]  /*0f80*/  BSYNC.RECONVERGENT B0 ;  /* 0x0000000000007941 */ /* 0x000fea0003800200 */
.L_x_11:
[----:B------:R-:W-:-:S13]  /*0f90*/  ISETP.GE.U32.AND P0, PT, R27, 0x2, PT ;  /* 0x000000021b00780c */ /* 0x000fda0003f06070 */
[----:B------:R-:W-:Y:S05]  /*0fa0*/  @!P0 BRA `(.L_x_16) ;  /* 0x00000000002c8947 */ /* 0x000fea0003800000 */
[----:B------:R-:W-:Y:S01]  /*0fb0*/  BSSY B0, `(.L_x_16) ;  /* 0x000000a000007945 */ /* 0x000fe20003800000 */
[----:B------:R-:W-:-:S07]  /*0fc0*/  MOV R0, R27 ;  /* 0x0000001b00007202 */ /* 0x000fce0000000f00 */
.L_x_18:
[----:B------:R-:W-:Y:S01]  /*0fd0*/  UMOV UR4, 0xffffffff ;  /* 0xffffffff00047882 */ /* 0x000fe20000000000 */
[----:B------:R-:W-:Y:S02]  /*0fe0*/  SHF.R.U32.HI R12, RZ, 0x1, R0 ;  /* 0x00000001ff0c7819 */ /* 0x000fe40000011600 */
[----:B------:R-:W-:Y:S05]  /*0ff0*/  BRA.DIV UR4, `(.L_x_17) ;  /* 0x0000001204807947 */ /* 0x000fea000b800000 */
[----:B------:R1:W2:Y:S02]  /*1000*/  SHFL.DOWN PT, R14, R18, R12, 0x1f ;  /* 0x08001f0c120e7589 */ /* 0x0002a400000e0000 */
.L_x_50:
[----:B------:R-:W-:Y:S01]  /*1010*/  ISETP.GT.U32.AND P0, PT, R0, 0x3, PT ;  /* 0x000000030000780c */ /* 0x000fe20003f04070 */
[----:B-12---:R-:W-:Y:S01]  /*1020*/  FADD R18, R14, R18 ;  /* 0x000000120e127221 */ /* 0x006fe20000000000 */
[----:B------:R-:W-:-:S11]  /*1030*/  MOV R0, R12 ;  /* 0x0000000c00007202 */ /* 0x000fd60000000f00 */
[----:B------:R-:W-:Y:S05]  /*1040*/  @P0 BRA `(.L_x_18) ;  /* 0xfffffffc00e00947 */ /* 0x000fea000383ffff */
[----:B------:R-:W-:Y:S05]  /*1050*/  BSYNC B0 ;  /* 0x0000000000007941 */ /* 0x000fea0003800000 */
.L_x_16:
[----:B------:R-:W-:Y:S01]  /*1060*/  IMAD.MOV R3, RZ, RZ, -R28 ;  /* 0x000000ffff037224 */ /* 0x000fe200078e0a1c */
[----:B------:R-:W-:-:S04]  /*1070*/  UMOV UR4, 0xffffffff ;  /* 0xffffffff00047882 */ /* 0x000fc80000000000 */
[----:B------:R-:W-:Y:S01]  /*1080*/  ISETP.NE.AND P0, PT, R24, R3, PT ;  /* 0x000000031800720c */ /* 0x000fe20003f05270 */
[----:B------:R-:W-:-:S12]  /*1090*/  BRA.DIV UR4, `(.L_x_19) ;  /* 0x00000012047c7947 */ /* 0x000fd8000b800000 */
[----:B------:R-:W1:Y:S02]  /*10a0*/  SHFL.IDX PT, R18, R18, RZ, 0x1f ;  /* 0x00001fff12127589 */ /* 0x000e6400000e0000 */
.L_x_53:
[----:B------:R-:W-:Y:S04]  /*10b0*/  BSSY.RECONVERGENT B6, `(.L_x_20) ;  /* 0x000000d000067945 */ /* 0x000fe80003800200 */
[----:B------:R-:W-:Y:S05]  /*10c0*/  @P0 BRA `(.L_x_21) ;  /* 0x00000000002c0947 */ /* 0x000fea0003800000 */
[----:B-1----:R-:W1:Y:S01]  /*10d0*/  F2F.F64.F32 R10, R18 ;  /* 0x00000012000a7310 */ /* 0x002e620000201800 */
[----:B------:R-:W-:Y:S01]  /*10e0*/  MOV R8, 0x0 ;  /* 0x0000000000087802 */ /* 0x000fe20000000f00 */
[----:B------:R-:W2:Y:S01]  /*10f0*/  LDCU.64 UR4, c[0x4][0x10] ;  /* 0x01000200ff0477ac */ /* 0x000ea20008000a00 */
[----:B------:R-:W-:Y:S01]  /*1100*/  IMAD.MOV.U32 R6, RZ, RZ, R17 ;  /* 0x000000ffff067224 */ /* 0x000fe200078e0011 */
[----:B------:R-:W-:-:S03]  /*1110*/  MOV R7, R16 ;  /* 0x0000001000077202 */ /* 0x000fc60000000f00 */
[----:B------:R-:W3:Y:S01]  /*1120*/  LDC.64 R8, c[0x4][R8] ;  /* 0x0100000008087b82 */ /* 0x000ee20000000a00 */
[----:B-1----:R1:W-:Y:S01]  /*1130*/  STL.64 [R1], R10 ;  /* 0x0000000a01007387 */ /* 0x0023e20000100a00 */
[----:B--2---:R-:W-:Y:S02]  /*1140*/  MOV R4, UR4 ;  /* 0x0000000400047c02 */ /* 0x004fe40008000f00 */
[----:B------:R-:W-:-:S07]  /*1150*/  MOV R5, UR5 ;  /* 0x0000000500057c02 */ /* 0x000fce0008000f00 */
[----:B------:R-:W-:-:S07]  /*1160*/  LEPC R20, `(.L_x_21) ;  /* 0x000000001014794e */ /* 0x000fce0000000000 */
[----:B01-3--:R-:W-:Y:S05]  /*1170*/  CALL.ABS.NOINC R8 ;  /* 0x0000000008007343 */ /* 0x00bfea0003c00000 */
.L_x_21:
[----:B------:R-:W-:Y:S05]  /*1180*/  BSYNC.RECONVERGENT B6 ;  /* 0x0000000000067941 */ /* 0x000fea0003800200 */
.L_x_20:
[----:B------:R-:W2:Y:S01]  /*1190*/  LDC R3, c[0x0][0x394] ;  /* 0x0000e500ff037b82 */ /* 0x000ea20000000800 */
[----:B------:R-:W-:Y:S01]  /*11a0*/  BSSY.RECONVERGENT B0, `(.L_x_22) ;  /* 0x00000ec000007945 */ /* 0x000fe20003800200 */
[----:B--2---:R-:W-:-:S13]  /*11b0*/  ISETP.GE.AND P0, PT, R28, R3, PT ;  /* 0x000000031c00720c */ /* 0x004fda0003f06270 */
[----:B------:R-:W-:Y:S05]  /*11c0*/  @P0 BRA `(.L_x_23) ;  /* 0x0000000c00a40947 */ /* 0x000fea0003800000 */
[----:B------:R-:W-:Y:S01]  /*11d0*/  ISETP.NE.AND P0, PT, R19, RZ, PT ;  /* 0x000000ff1300720c */ /* 0x000fe20003f05270 */
[----:B------:R-:W-:Y:S01]  /*11e0*/  BSSY.RECONVERGENT B1, `(.L_x_24) ;  /* 0x0000066000017945 */ /* 0x000fe20003800200 */
[----:B------:R-:W-:-:S11]  /*11f0*/  MOV R8, R28 ;  /* 0x0000001c00087202 */ /* 0x000fd60000000f00 */
[----:B------:R-:W-:Y:S05]  /*1200*/  @!P0 BRA `(.L_x_25) ;  /* 0x00000004008c8947 */ /* 0x000fea0003800000 */
[----:B------:R-:W2:Y:S01]  /*1210*/  LDC.64 R4, c[0x0][0x380] ;  /* 0x0000e000ff047b82 */ /* 0x000ea20000000a00 */
[----:B------:R-:W-:-:S04]  /*1220*/  IMAD R6, R23, R3, R28 ;  /* 0x0000000317067224 */ /* 0x000fc800078e021c */
[----:B--2---:R-:W-:-:S05]  /*1230*/  IMAD.WIDE R4, R6, 0x4, R4 ;  /* 0x0000000406047825 */ /* 0x004fca00078e0204 */
[----:B------:R-:W0:Y:S01]  /*1240*/  LDG.E R3, desc[UR36][R4.64] ;  /* 0x0000002404037981 */ /* 0x000e22000c1e1900 */
[----:B------:R-:W-:Y:S02]  /*1250*/  HFMA2 R7, -RZ, RZ, 3.7421875, 0 ;  /* 0x437c0000ff077431 */ /* 0x000fe400000001ff */
[----:B------:R-:W-:Y:S01]  /*1260*/  IMAD.MOV.U32 R0, RZ, RZ, 0x3bbb989d ;  /* 0x3bbb989dff007424 */ /* 0x000fe200078e00ff */
[----:B------:R-:W-:Y:S01]  /*1270*/  BSSY.RECONVERGENT B2, `(.L_x_26) ;  /* 0x0000016000027945 */ /* 0x000fe20003800200 */
[----:B------:R-:W-:Y:S01]  /*1280*/  ISETP.NE.AND P2, PT, R19, 0x1, PT ;  /* 0x000000011300780c */ /* 0x000fe20003f45270 */
[----:B0-----:R-:W-:-:S04]  /*1290*/  FADD R3, -R2, R3 ;  /* 0x0000000302037221 */ /* 0x001fc80000000100 */
[----:B------:R-:W-:-:S04]  /*12a0*/  FFMA.SAT R0, R3, R0, 0.5 ;  /* 0x3f00000003007423 */ /* 0x000fc80000002000 */
[----:B------:R-:W-:Y:S02]  /*12b0*/  FFMA.RM R0, R0, R7, 12582913 ;  /* 0x4b40000100007423 */ /* 0x000fe40000004007 */
[----:B-1----:R-:W0:Y:S02]  /*12c0*/  MUFU.RCP R7, R18 ;  /* 0x0000001200077308 */ /* 0x002e240000001000 */
[C---:B------:R-:W-:Y:S01]  /*12d0*/  FADD R8, R0.reuse, -12583039 ;  /* 0xcb40007f00087421 */ /* 0x040fe20000000000 */
[----:B------:R-:W-:-:S03]  /*12e0*/  SHF.L.U32 R0, R0, 0x17, RZ ;  /* 0x0000001700007819 */ /* 0x000fc600000006ff */
[----:B------:R-:W-:-:S04]  /*12f0*/  FFMA R8, R3, 1.4426950216293334961, -R8 ;  /* 0x3fb8aa3b03087823 */ /* 0x000fc80000000808 */
[----:B------:R-:W-:-:S04]  /*1300*/  FFMA R8, R3, 1.925963033500011079e-08, R8 ;  /* 0x32a5706003087823 */ /* 0x000fc80000000008 */
[----:B------:R-:W1:Y:S01]  /*1310*/  MUFU.EX2 R3, R8 ;  /* 0x0000000800037308 */ /* 0x000e620000000800 */
[----:B0-----:R-:W-:-:S04]  /*1320*/  FFMA R10, -R18, R7, 1 ;  /* 0x3f800000120a7423 */ /* 0x001fc80000000107 */
[----:B------:R-:W-:Y:S01]  /*1330*/  FFMA R7, R7, R10, R7 ;  /* 0x0000000a07077223 */ /* 0x000fe20000000007 */
[----:B-1----:R-:W-:-:S04]  /*1340*/  FMUL R0, R0, R3 ;  /* 0x0000000300007220 */ /* 0x002fc80000400000 */
[----:B------:R-:W0:Y:S01]  /*1350*/  FCHK P0, R0, R18 ;  /* 0x0000001200007302 */ /* 0x000e220000000000 */
[----:B------:R-:W-:-:S04]  /*1360*/  FFMA R10, R0, R7, RZ ;  /* 0x00000007000a7223 */ /* 0x000fc800000000ff */
[----:B------:R-:W-:-:S04]  /*1370*/  FFMA R3, -R18, R10, R0 ;  /* 0x0000000a12037223 */ /* 0x000fc80000000100 */
[----:B------:R-:W-:Y:S01]  /*1380*/  FFMA R3, R7, R3, R10 ;  /* 0x0000000307037223 */ /* 0x000fe2000000000a */
[----:B0-----:R-:W-:Y:S06]  /*1390*/  @!P0 BRA `(.L_x_27) ;  /* 0x00000000000c8947 */ /* 0x001fec0003800000 */
[----:B------:R-:W-:-:S07]  /*13a0*/  MOV R10, 0x13c0 ;  /* 0x000013c0000a7802 */ /* 0x000fce0000000f00 */
[----:B------:R-:W-:Y:S05]  /*13b0*/  CALL.REL.NOINC `($__internal_0_$__cuda_sm3x_div_rn_noftz_f32_slowpath) ;  /* 0x0000000c00e07944 */ /* 0x000fea0003c00000 */
[----:B------:R-:W-:-:S07]  /*13c0*/  IMAD.MOV.U32 R3, RZ, RZ, R0 ;  /* 0x000000ffff037224 */ /* 0x000fce00078e0000 */
.L_x_27:
[----:B------:R-:W-:Y:S05]  /*13d0*/  BSYNC.RECONVERGENT B2 ;  /* 0x0000000000027941 */ /* 0x000fea0003800200 */
.L_x_26:
[----:B------:R-:W0:Y:S02]  /*13e0*/  LDC.64 R8, c[0x0][0x388] ;  /* 0x0000e200ff087b82 */ /* 0x000e240000000a00 */
[----:B0-----:R-:W-:Y:S01]  /*13f0*/  IMAD.WIDE R6, R6, 0x4, R8 ;  /* 0x0000000406067825 */ /* 0x001fe200078e0208 */
[----:B------:R-:W-:-:S04]  /*1400*/  MOV R8, R26 ;  /* 0x0000001a00087202 */ /* 0x000fc80000000f00 */
[----:B------:R2:W-:Y:S01]  /*1410*/  STG.E desc[UR36][R6.64], R3 ;  /* 0x0000000306007986 */ /* 0x0005e2000c101924 */
[----:B------:R-:W-:Y:S05]  /*1420*/  @!P2 BRA `(.L_x_25) ;  /* 0x000000040004a947 */ /* 0x000fea0003800000 */
[----:B------:R-:W-:-:S04]  /*1430*/  SHF.L.U32 R21, R27, 0x2, RZ ;  /* 0x000000021b157819 */ /* 0x000fc800000006ff */
[----:B------:R-:W-:-:S05]  /*1440*/  IADD3 R4, P0, PT, R21, R4, RZ ;  /* 0x0000000415047210 */ /* 0x000fca0007f1e0ff */
[----:B------:R-:W-:-:S05]  /*1450*/  IMAD.X R5, RZ, RZ, R5, P0 ;  /* 0x000000ffff057224 */ /* 0x000fca00000e0605 */
[----:B--2---:R-:W2:Y:S01]  /*1460*/  LDG.E R3, desc[UR36][R4.64] ;  /* 0x0000002404037981 */ /* 0x004ea2000c1e1900 */
[----:B------:R-:W-:Y:S01]  /*1470*/  HFMA2 R0, -RZ, RZ, 0.96630859375, -0.0022525787353515625 ;  /* 0x3bbb989dff007431 */ /* 0x000fe200000001ff */
[----:B------:R-:W-:Y:S01]  /*1480*/  MOV R9, 0x437c0000 ;  /* 0x437c000000097802 */ /* 0x000fe20000000f00 */
[----:B------:R-:W0:Y:S01]  /*1490*/  MUFU.RCP R11, R18 ;  /* 0x00000012000b7308 */ /* 0x000e220000001000 */
[----:B------:R-:W-:Y:S01]  /*14a0*/  BSSY.RECONVERGENT B2, `(.L_x_28) ;  /* 0x0000015000027945 */ /* 0x000fe20003800200 */
[----:B------:R-:W-:Y:S01]  /*14b0*/  ISETP.NE.AND P2, PT, R19, 0x2, PT ;  /* 0x000000021300780c */ /* 0x000fe20003f45270 */
[----:B0-----:R-:W-:Y:S01]  /*14c0*/  FFMA R10, -R18, R11, 1 ;  /* 0x3f800000120a7423 */ /* 0x001fe2000000010b */
[----:B--2---:R-:W-:-:S04]  /*14d0*/  FADD R3, -R2, R3 ;  /* 0x0000000302037221 */ /* 0x004fc80000000100 */
[----:B------:R-:W-:-:S04]  /*14e0*/  FFMA.SAT R0, R3, R0, 0.5 ;  /* 0x3f00000003007423 */ /* 0x000fc80000002000 */
[----:B------:R-:W-:-:S04]  /*14f0*/  FFMA.RM R0, R0, R9, 12582913 ;  /* 0x4b40000100007423 */ /* 0x000fc80000004009 */
[C---:B------:R-:W-:Y:S01]  /*1500*/  FADD R8, R0.reuse, -12583039 ;  /* 0xcb40007f00087421 */ /* 0x040fe20000000000 */
[----:B------:R-:W-:-:S03]  /*1510*/  IMAD.SHL.U32 R0, R0, 0x800000, RZ ;  /* 0x0080000000007824 */ /* 0x000fc600078e00ff */
[----:B------:R-:W-:-:S04]  /*1520*/  FFMA R8, R3, 1.4426950216293334961, -R8 ;  /* 0x3fb8aa3b03087823 */ /* 0x000fc80000000808 */
[----:B------:R-:W-:-:S04]  /*1530*/  FFMA R8, R3, 1.925963033500011079e-08, R8 ;  /* 0x32a5706003087823 */ /* 0x000fc80000000008 */
[----:B------:R-:W0:Y:S02]  /*1540*/  MUFU.EX2 R3, R8 ;  /* 0x0000000800037308 */ /* 0x000e240000000800 */
[----:B0-----:R-:W-:Y:S01]  /*1550*/  FMUL R9, R0, R3 ;  /* 0x0000000300097220 */ /* 0x001fe20000400000 */
[----:B------:R-:W-:-:S05]  /*1560*/  FFMA R0, R11, R10, R11 ;  /* 0x0000000a0b007223 */ /* 0x000fca000000000b */
[----:B------:R-:W0:Y:S01]  /*1570*/  FCHK P0, R9, R18 ;  /* 0x0000001209007302 */ /* 0x000e220000000000 */
[----:B------:R-:W-:-:S04]  /*1580*/  FFMA R3, R0, R9, RZ ;  /* 0x0000000900037223 */ /* 0x000fc800000000ff */
[----:B------:R-:W-:-:S04]  /*1590*/  FFMA R10, -R18, R3, R9 ;  /* 0x00000003120a7223 */ /* 0x000fc80000000109 */
[----:B------:R-:W-:Y:S01]  /*15a0*/  FFMA R0, R0, R10, R3 ;  /* 0x0000000a00007223 */ /* 0x000fe20000000003 */
[----:B0-----:R-:W-:Y:S06]  /*15b0*/  @!P0 BRA `(.L_x_29) ;  /* 0x00000000000c8947 */ /* 0x001fec0003800000 */
[----:B------:R-:W-:Y:S02]  /*15c0*/  MOV R0, R9 ;  /* 0x0000000900007202 */ /* 0x000fe40000000f00 */
[----:B------:R-:W-:-:S07]  /*15d0*/  MOV R10, 0x15f0 ;  /* 0x000015f0000a7802 */ /* 0x000fce0000000f00 */
[----:B------:R-:W-:Y:S05]  /*15e0*/  CALL.REL.NOINC `($__internal_0_$__cuda_sm3x_div_rn_noftz_f32_slowpath) ;  /* 0x0000000c00547944 */ /* 0x000fea0003c00000 */
.L_x_29:
[----:B------:R-:W-:Y:S05]  /*15f0*/  BSYNC.RECONVERGENT B2 ;  /* 0x0000000000027941 */ /* 0x000fea0003800200 */
.L_x_28:
[----:B------:R-:W-:Y:S01]  /*1600*/  IADD3 R6, P0, PT, R21, R6, RZ ;  /* 0x0000000615067210 */ /* 0x000fe20007f1e0ff */
[----:B------:R-:W-:-:S03]  /*1610*/  IMAD.MOV.U32 R8, RZ, RZ, R22 ;  /* 0x000000ffff087224 */ /* 0x000fc600078e0016 */
[----:B------:R-:W-:-:S05]  /*1620*/  IADD3.X R7, PT, PT, RZ, R7, RZ, P0, !PT ;  /* 0x00000007ff077210 */ /* 0x000fca00007fe4ff */
[----:B------:R3:W-:Y:S01]  /*1630*/  STG.E desc[UR36][R6.64], R0 ;  /* 0x0000000006007986 */ /* 0x0007e2000c101924 */
[----:B------:R-:W-:Y:S05]  /*1640*/  @!P2 BRA `(.L_x_25) ;  /* 0x00000000007ca947 */ /* 0x000fea0003800000 */
[----:B------:R-:W-:-:S04]  /*1650*/  IADD3 R4, P0, PT, R21, R4, RZ ;  /* 0x0000000415047210 */ /* 0x000fc80007f1e0ff */
[----:B------:R-:W-:-:S06]  /*1660*/  IADD3.X R5, PT, PT, RZ, R5, RZ, P0, !PT ;  /* 0x00000005ff057210 */ /* 0x000fcc00007fe4ff */
[----:B------:R0:W3:Y:S01]  /*1670*/  LDG.E R5, desc[UR36][R4.64] ;  /* 0x0000002404057981 */ /* 0x0000e2000c1e1900 */
[----:B------:R-:W-:Y:S02]  /*1680*/  HFMA2 R3, -RZ, RZ, 0.96630859375, -0.0022525787353515625 ;  /* 0x3bbb989dff037431 */ /* 0x000fe400000001ff */
[----:B------:R-:W-:Y:S01]  /*1690*/  IMAD.MOV.U32 R8, RZ, RZ, 0x437c0000 ;  /* 0x437c0000ff087424 */ /* 0x000fe200078e00ff */
[----:B------:R-:W0:Y:S01]  /*16a0*/  MUFU.RCP R11, R18 ;  /* 0x00000012000b7308 */ /* 0x000e220000001000 */
[----:B------:R-:W-:Y:S01]  /*16b0*/  BSSY.RECONVERGENT B2, `(.L_x_30) ;  /* 0x0000015000027945 */ /* 0x000fe20003800200 */
[----:B0-----:R-:W-:Y:S01]  /*16c0*/  FFMA R4, -R18, R11, 1 ;  /* 0x3f80000012047423 */ /* 0x001fe2000000010b */
[----:B---3--:R-:W-:-:S04]  /*16d0*/  FADD R0, -R2, R5 ;  /* 0x0000000502007221 */ /* 0x008fc80000000100 */
[----:B------:R-:W-:-:S04]  /*16e0*/  FFMA.SAT R3, R0, R3, 0.5 ;  /* 0x3f00000000037423 */ /* 0x000fc80000002003 */
[----:B------:R-:W-:Y:S01]  /*16f0*/  FFMA.RM R3, R3, R8, 12582913 ;  /* 0x4b40000103037423 */ /* 0x000fe20000004008 */
[----:B------:R-:W-:-:S03]  /*1700*/  IADD3 R8, PT, PT, R27, R22, RZ ;  /* 0x000000161b087210 */ /* 0x000fc60007ffe0ff */
[C---:B------:R-:W-:Y:S01]  /*1710*/  FADD R9, R3.reuse, -12583039 ;  /* 0xcb40007f03097421 */ /* 0x040fe20000000000 */
[----:B------:R-:W-:-:S03]  /*1720*/  SHF.L.U32 R3, R3, 0x17, RZ ;  /* 0x0000001703037819 */ /* 0x000fc600000006ff */
        /* <DEDUP_REMOVED lines=10> */
[----:B------:R-:W-:Y:S01]  /*17d0*/  IMAD.MOV.U32 R0, RZ, RZ, R5 ;  /* 0x000000ffff007224 */ /* 0x000fe200078e0005 */
[----:B------:R-:W-:-:S07]  /*17e0*/  MOV R10, 0x1800 ;  /* 0x00001800000a7802 */ /* 0x000fce0000000f00 */
[----:B------:R-:W-:Y:S05]  /*17f0*/  CALL.REL.NOINC `($__internal_0_$__cuda_sm3x_div_rn_noftz_f32_slowpath) ;  /* 0x0000000800d07944 */ /* 0x000fea0003c00000 */
.L_x_31:
[----:B------:R-:W-:Y:S05]  /*1800*/  BSYNC.RECONVERGENT B2 ;  /* 0x0000000000027941 */ /* 0x000fea0003800200 */
.L_x_30:
[----:B------:R-:W-:-:S04]  /*1810*/  IADD3 R4, P0, PT, R21, R6, RZ ;  /* 0x0000000615047210 */ /* 0x000fc80007f1e0ff */
[----:B------:R-:W-:-:S05]  /*1820*/  IADD3.X R5, PT, PT, RZ, R7, RZ, P0, !PT ;  /* 0x00000007ff057210 */ /* 0x000fca00007fe4ff */
[----:B------:R4:W-:Y:S04]  /*1830*/  STG.E desc[UR36][R4.64], R0 ;  /* 0x0000000004007986 */ /* 0x0009e8000c101924 */
.L_x_25:
[----:B------:R-:W-:Y:S05]  /*1840*/  BSYNC.RECONVERGENT B1 ;  /* 0x0000000000017941 */ /* 0x000fea0003800200 */
.L_x_24:
[----:B------:R-:W-:-:S13]  /*1850*/  ISETP.GE.U32.AND P0, PT, R25, 0x3, PT ;  /* 0x000000031900780c */ /* 0x000fda0003f06070 */
[----:B------:R-:W-:Y:S05]  /*1860*/  @!P0 BRA `(.L_x_23) ;  /* 0x0000000400fc8947 */ /* 0x000fea0003800000 */
.L_x_40:
[----:B----4-:R-:W4:Y:S01]  /*1870*/  LDC.64 R4, c[0x0][0x380] ;  /* 0x0000e000ff047b82 */ /* 0x010f220000000a00 */
[----:B------:R-:W2:Y:S02]  /*1880*/  LDCU UR4, c[0x0][0x394] ;  /* 0x00007280ff0477ac */ /* 0x000ea40008000800 */
[----:B--23--:R-:W-:-:S04]  /*1890*/  IMAD R6, R23, UR4, R8 ;  /* 0x0000000417067c24 */ /* 0x00cfc8000f8e0208 */
[----:B----4-:R-:W-:-:S05]  /*18a0*/  IMAD.WIDE R4, R6, 0x4, R4 ;  /* 0x0000000406047825 */ /* 0x010fca00078e0204 */
[----:B------:R-:W0:Y:S01]  /*18b0*/  LDG.E R3, desc[UR36][R4.64] ;  /* 0x0000002404037981 */ /* 0x000e22000c1e1900 */
[----:B------:R-:W-:Y:S01]  /*18c0*/  MOV R0, 0x3bbb989d ;  /* 0x3bbb989d00007802 */ /* 0x000fe20000000f00 */
[----:B------:R-:W-:Y:S01]  /*18d0*/  IMAD.MOV.U32 R7, RZ, RZ, 0x437c0000 ;  /* 0x437c0000ff077424 */ /* 0x000fe200078e00ff */
[----:B-1----:R-:W1:Y:S01]  /*18e0*/  MUFU.RCP R9, R18 ;  /* 0x0000001200097308 */ /* 0x002e620000001000 */
[----:B------:R-:W-:Y:S01]  /*18f0*/  BSSY.RECONVERGENT B1, `(.L_x_32) ;  /* 0x0000014000017945 */ /* 0x000fe20003800200 */
[----:B-1----:R-:W-:Y:S01]  /*1900*/  FFMA R12, -R18, R9, 1 ;  /* 0x3f800000120c7423 */ /* 0x002fe20000000109 */
[----:B0-----:R-:W-:-:S04]  /*1910*/  FADD R3, -R2, R3 ;  /* 0x0000000302037221 */ /* 0x001fc80000000100 */
[----:B------:R-:W-:-:S04]  /*1920*/  FFMA.SAT R0, R3, R0, 0.5 ;  /* 0x3f00000003007423 */ /* 0x000fc80000002000 */
[----:B------:R-:W-:-:S04]  /*1930*/  FFMA.RM R0, R0, R7, 12582913 ;  /* 0x4b40000100007423 */ /* 0x000fc80000004007 */
        /* <DEDUP_REMOVED lines=15> */
.L_x_33:
[----:B------:R-:W-:Y:S05]  /*1a30*/  BSYNC.RECONVERGENT B1 ;  /* 0x0000000000017941 */ /* 0x000fea0003800200 */
.L_x_32:
[----:B------:R-:W0:Y:S01]  /*1a40*/  LDC.64 R10, c[0x0][0x388] ;  /* 0x0000e200ff0a7b82 */ /* 0x000e220000000a00 */
[----:B------:R-:W-:-:S05]  /*1a50*/  IMAD.SHL.U32 R21, R27, 0x4, RZ ;  /* 0x000000041b157824 */ /* 0x000fca00078e00ff */
[----:B------:R-:W-:-:S04]  /*1a60*/  IADD3 R4, P0, PT, R21, R4, RZ ;  /* 0x0000000415047210 */ /* 0x000fc80007f1e0ff */
[----:B------:R-:W-:Y:S01]  /*1a70*/  IADD3.X R5, PT, PT, RZ, R5, RZ, P0, !PT ;  /* 0x00000005ff057210 */ /* 0x000fe200007fe4ff */
[----:B0-----:R-:W-:-:S05]  /*1a80*/  IMAD.WIDE R6, R6, 0x4, R10 ;  /* 0x0000000406067825 */ /* 0x001fca00078e020a */
[----:B------:R0:W-:Y:S04]  /*1a90*/  STG.E desc[UR36][R6.64], R0 ;  /* 0x0000000006007986 */ /* 0x0001e8000c101924 */
[----:B------:R-:W2:Y:S01]  /*1aa0*/  LDG.E R3, desc[UR36][R4.64] ;  /* 0x0000002404037981 */ /* 0x000ea2000c1e1900 */
[----:B------:R-:W-:Y:S02]  /*1ab0*/  HFMA2 R10, -RZ, RZ, 0.96630859375, -0.0022525787353515625 ;  /* 0x3bbb989dff0a7431 */ /* 0x000fe400000001ff */
[----:B------:R-:W-:Y:S01]  /*1ac0*/  IMAD.MOV.U32 R12, RZ, RZ, 0x437c0000 ;  /* 0x437c0000ff0c7424 */ /* 0x000fe200078e00ff */
[----:B------:R-:W0:Y:S01]  /*1ad0*/  MUFU.RCP R11, R18 ;  /* 0x00000012000b7308 */ /* 0x000e220000001000 */
[----:B------:R-:W-:Y:S01]  /*1ae0*/  BSSY.RECONVERGENT B1, `(.L_x_34) ;  /* 0x0000014000017945 */ /* 0x000fe20003800200 */
[----:B0-----:R-:W-:-:S04]  /*1af0*/  FFMA R0, -R18, R11, 1 ;  /* 0x3f80000012007423 */ /* 0x001fc8000000010b */
[----:B------:R-:W-:Y:S01]  /*1b00*/  FFMA R0, R11, R0, R11 ;  /* 0x000000000b007223 */ /* 0x000fe2000000000b */
[----:B--2---:R-:W-:-:S04]  /*1b10*/  FADD R3, -R2, R3 ;  /* 0x0000000302037221 */ /* 0x004fc80000000100 */
[----:B------:R-:W-:-:S04]  /*1b20*/  FFMA.SAT R9, R3, R10, 0.5 ;  /* 0x3f00000003097423 */ /* 0x000fc8000000200a */
[----:B------:R-:W-:-:S04]  /*1b30*/  FFMA.RM R9, R9, R12, 12582913 ;  /* 0x4b40000109097423 */ /* 0x000fc8000000400c */
[C---:B------:R-:W-:Y:S01]  /*1b40*/  FADD R10, R9.reuse, -12583039 ;  /* 0xcb40007f090a7421 */ /* 0x040fe20000000000 */
[----:B------:R-:W-:-:S03]  /*1b50*/  SHF.L.U32 R9, R9, 0x17, RZ ;  /* 0x0000001709097819 */ /* 0x000fc600000006ff */
[----:B------:R-:W-:-:S04]  /*1b60*/  FFMA R10, R3, 1.4426950216293334961, -R10 ;  /* 0x3fb8aa3b030a7823 */ /* 0x000fc8000000080a */
[----:B------:R-:W-:-:S06]  /*1b70*/  FFMA R10, R3, 1.925963033500011079e-08, R10 ;  /* 0x32a57060030a7823 */ /* 0x000fcc000000000a */
[----:B------:R-:W0:Y:S02]  /*1b80*/  MUFU.EX2 R10, R10 ;  /* 0x0000000a000a7308 */ /* 0x000e240000000800 */
[----:B0-----:R-:W-:-:S06]  /*1b90*/  FMUL R9, R9, R10 ;  /* 0x0000000a09097220 */ /* 0x001fcc0000400000 */
        /* <DEDUP_REMOVED lines=8> */
.L_x_35:
[----:B------:R-:W-:Y:S05]  /*1c20*/  BSYNC.RECONVERGENT B1 ;  /* 0x0000000000017941 */ /* 0x000fea0003800200 */
.L_x_34:
[C---:B------:R-:W-:Y:S02]  /*1c30*/  IADD3 R6, P0, PT, R21.reuse, R6, RZ ;  /* 0x0000000615067210 */ /* 0x040fe40007f1e0ff */
[----:B------:R-:W-:-:S03]  /*1c40*/  IADD3 R4, P1, PT, R21, R4, RZ ;  /* 0x0000000415047210 */ /* 0x000fc60007f3e0ff */
[----:B------:R-:W-:Y:S01]  /*1c50*/  IMAD.X R7, RZ, RZ, R7, P0 ;  /* 0x000000ffff077224 */ /* 0x000fe200000e0607 */
[----:B------:R-:W-:-:S04]  /*1c60*/  IADD3.X R5, PT, PT, RZ, R5, RZ, P1, !PT ;  /* 0x00000005ff057210 */ /* 0x000fc80000ffe4ff */
[----:B------:R0:W-:Y:S04]  /*1c70*/  STG.E desc[UR36][R6.64], R0 ;  /* 0x0000000006007986 */ /* 0x0001e8000c101924 */
[----:B------:R-:W2:Y:S01]  /*1c80*/  LDG.E R3, desc[UR36][R4.64] ;  /* 0x0000002404037981 */ /* 0x000ea2000c1e1900 */
[----:B------:R-:W-:Y:S01]  /*1c90*/  MOV R10, 0x3bbb989d ;  /* 0x3bbb989d000a7802 */ /* 0x000fe20000000f00 */
        /* <DEDUP_REMOVED lines=22> */
.L_x_37:
[----:B------:R-:W-:Y:S05]  /*1e00*/  BSYNC.RECONVERGENT B1 ;  /* 0x0000000000017941 */ /* 0x000fea0003800200 */
.L_x_36:
[C---:B------:R-:W-:Y:S02]  /*1e10*/  IADD3 R10, P1, PT, R21.reuse, R4, RZ ;  /* 0x00000004150a7210 */ /* 0x040fe40007f3e0ff */
[----:B------:R-:W-:-:S03]  /*1e20*/  IADD3 R4, P0, PT, R21, R6, RZ ;  /* 0x0000000615047210 */ /* 0x000fc60007f1e0ff */
[----:B------:R-:W-:Y:S01]  /*1e30*/  IMAD.X R11, RZ, RZ, R5, P1 ;  /* 0x000000ffff0b7224 */ /* 0x000fe200008e0605 */
[----:B------:R-:W-:-:S05]  /*1e40*/  IADD3.X R5, PT, PT, RZ, R7, RZ, P0, !PT ;  /* 0x00000007ff057210 */ /* 0x000fca00007fe4ff */
        /* <DEDUP_REMOVED lines=14> */
[----:B------:R-:W-:-:S04]  /*1f30*/  FFMA R12, R3, 1.925963033500011079e-08, R12 ;  /* 0x32a57060030c7823 */ /* 0x000fc8000000000c */
        /* <DEDUP_REMOVED lines=10> */
.L_x_39:
[----:B------:R-:W-:Y:S05]  /*1fe0*/  BSYNC.RECONVERGENT B1 ;  /* 0x0000000000017941 */ /* 0x000fea0003800200 */
.L_x_38:
[----:B------:R-:W0:Y:S01]  /*1ff0*/  LDCU UR4, c[0x0][0x394] ;  /* 0x00007280ff0477ac */ /* 0x000e220008000800 */
[C---:B------:R-:W-:Y:S02]  /*2000*/  IADD3 R4, P0, PT, R21.reuse, R4, RZ ;  /* 0x0000000415047210 */ /* 0x040fe40007f1e0ff */
[----:B------:R-:W-:-:S03]  /*2010*/  IADD3 R8, PT, PT, R21, R8, RZ ;  /* 0x0000000815087210 */ /* 0x000fc60007ffe0ff */
[----:B------:R-:W-:-:S05]  /*2020*/  IMAD.X R5, RZ, RZ, R5, P0 ;  /* 0x000000ffff057224 */ /* 0x000fca00000e0605 */
[----:B------:R1:W-:Y:S01]  /*2030*/  STG.E desc[UR36][R4.64], R0 ;  /* 0x0000000004007986 */ /* 0x0003e2000c101924 */
[----:B0-----:R-:W-:-:S13]  /*2040*/  ISETP.GE.AND P0, PT, R8, UR4, PT ;  /* 0x0000000408007c0c */ /* 0x001fda000bf06270 */
[----:B-1----:R-:W-:Y:S05]  /*2050*/  @!P0 BRA `(.L_x_40) ;  /* 0xfffffff800048947 */ /* 0x002fea000383ffff */
.L_x_23:
[----:B------:R-:W-:Y:S05]  /*2060*/  BSYNC.RECONVERGENT B0 ;  /* 0x0000000000007941 */ /* 0x000fea0003800200 */
.L_x_22:
[----:B------:R-:W5:Y:S01]  /*2070*/  LDCU UR4, c[0x0][0x390] ;  /* 0x00007200ff0477ac */ /* 0x000f620008000800 */
[----:B------:R-:W-:-:S04]  /*2080*/  IADD3 R23, PT, PT, R23, UR38, RZ ;  /* 0x0000002617177c10 */ /* 0x000fc8000fffe0ff */
[----:B-----5:R-:W-:-:S13]  /*2090*/  ISETP.GE.AND P0, PT, R23, UR4, PT ;  /* 0x0000000417007c0c */ /* 0x020fda000bf06270 */
[----:B------:R-:W-:Y:S05]  /*20a0*/  @!P0 BRA `(.L_x_41) ;  /* 0xffffffe000a88947 */ /* 0x000fea000383ffff */
[----:B------:R-:W-:Y:S05]  /*20b0*/  EXIT ;  /* 0x000000000000794d */ /* 0x000fea0003800000 */
.L_x_6:
[----:B------:R-:W-:Y:S01]  /*20c0*/  BSSY B1, `(.L_x_42) ;  /* 0x0000007000017945 */ /* 0x000fe20003800000 */
[----:B------:R-:W-:Y:S01]  /*20d0*/  IMAD.MOV.U32 R13, RZ, RZ, R2 ;  /* 0x000000ffff0d7224 */ /* 0x000fe200078e0002 */
[----:B------:R-:W-:Y:S02]  /*20e0*/  MOV R11, 0x1f ;  /* 0x0000001f000b7802 */ /* 0x000fe40000000f00 */
[----:B------:R-:W-:-:S07]  /*20f0*/  MOV R15, 0xffffffff ;  /* 0xffffffff000f7802 */ /* 0x000fce0000000f00 */
[----:B------:R-:W-:Y:S05]  /*2100*/  WARPSYNC.COLLECTIVE R15, `(.L_x_43) ;  /* 0x000000000f087348 */ /* 0x000fea0003c00000 */
[----:B------:R0:W1:Y:S02]  /*2110*/  SHFL.BFLY P6, R14, R13, R12, R11 ;  /* 0x0c00000c0d0e7389 */ /* 0x00006400000c000b */
[----:B01----:R-:W-:Y:S05]  /*2120*/  ENDCOLLECTIVE ;  /* 0x000000000000791b */ /* 0x003fea0003800000 */
.L_x_43:
[----:B------:R-:W-:Y:S05]  /*2130*/  BSYNC B1 ;  /* 0x0000000000017941 */ /* 0x000fea0003800000 */
.L_x_42:
[----:B------:R-:W-:Y:S05]  /*2140*/  BRA `(.L_x_44) ;  /* 0xffffffe4006c7947 */ /* 0x000fea000383ffff */
.L_x_8:
[----:B------:R-:W-:Y:S01]  /*2150*/  HFMA2 R12, -RZ, RZ, 0, 0 ;  /* 0x00000000ff0c7431 */ /* 0x000fe200000001ff */
[----:B------:R-:W-:Y:S01]  /*2160*/  BSSY B0, `(.L_x_45) ;  /* 0x0000007000007945 */ /* 0x000fe20003800000 */
[----:B------:R-:W-:Y:S01]  /*2170*/  IMAD.MOV.U32 R13, RZ, RZ, R2 ;  /* 0x000000ffff0d7224 */ /* 0x000fe200078e0002 */
[----:B------:R-:W-:Y:S01]  /*2180*/  MOV R11, 0x1f ;  /* 0x0000001f000b7802 */ /* 0x000fe20000000f00 */
[----:B------:R-:W-:-:S07]  /*2190*/  IMAD.MOV.U32 R15, RZ, RZ, -0x1 ;  /* 0xffffffffff0f7424 */ /* 0x000fce00078e00ff */
[----:B------:R-:W-:Y:S05]  /*21a0*/  WARPSYNC.COLLECTIVE R15, `(.L_x_46) ;  /* 0x000000000f087348 */ /* 0x000fea0003c00000 */
[----:B------:R0:W1:Y:S02]  /*21b0*/  SHFL.IDX P6, R14, R13, R12, R11 ;  /* 0x0000000c0d0e7389 */ /* 0x00006400000c000b */
[----:B01----:R-:W-:Y:S05]  /*21c0*/  ENDCOLLECTIVE ;  /* 0x000000000000791b */ /* 0x003fea0003800000 */
.L_x_46:
[----:B------:R-:W-:Y:S05]  /*21d0*/  BSYNC B0 ;  /* 0x0000000000007941 */ /* 0x000fea0003800000 */
.L_x_45:
[----:B------:R-:W-:Y:S01]  /*21e0*/  MOV R2, R14 ;  /* 0x0000000e00027202 */ /* 0x000fe20000000f00 */
[----:B------:R-:W-:Y:S06]  /*21f0*/  BRA `(.L_x_47) ;  /* 0xffffffe400687947 */ /* 0x000fec000383ffff */
.L_x_17:
[----:B------:R-:W-:Y:S01]  /*2200*/  BSSY B1, `(.L_x_48) ;  /* 0x0000007000017945 */ /* 0x000fe20003800000 */
[----:B------:R-:W-:Y:S01]  /*2210*/  MOV R13, R18 ;  /* 0x00000012000d7202 */ /* 0x000fe20000000f00 */
[----:B------:R-:W-:Y:S01]  /*2220*/  IMAD.MOV.U32 R11, RZ, RZ, 0x1f ;  /* 0x0000001fff0b7424 */ /* 0x000fe200078e00ff */
[----:B------:R-:W-:-:S07]  /*2230*/  MOV R15, 0xffffffff ;  /* 0xffffffff000f7802 */ /* 0x000fce0000000f00 */
[----:B0-----:R-:W-:Y:S05]  /*2240*/  WARPSYNC.COLLECTIVE R15, `(.L_x_49) ;  /* 0x000000000f087348 */ /* 0x001fea0003c00000 */
[----:B------:R1:W2:Y:S02]  /*2250*/  SHFL.DOWN P6, R14, R13, R12, R11 ;  /* 0x0800000c0d0e7389 */ /* 0x0002a400000c000b */
[----:B012---:R-:W-:Y:S05]  /*2260*/  ENDCOLLECTIVE ;  /* 0x000000000000791b */ /* 0x007fea0003800000 */
.L_x_49:
[----:B------:R-:W-:Y:S05]  /*2270*/  BSYNC B1 ;  /* 0x0000000000017941 */ /* 0x000fea0003800000 */
.L_x_48:
[----:B------:R-:W-:Y:S05]  /*2280*/  BRA `(.L_x_50) ;  /* 0xffffffec00607947 */ /* 0x000fea000383ffff */
.L_x_19:
[----:B------:R-:W-:Y:S01]  /*2290*/  HFMA2 R11, -RZ, RZ, 0, 1.847743988037109375e-06 ;  /* 0x0000001fff0b7431 */ /* 0x000fe200000001ff */
[----:B------:R-:W-:Y:S01]  /*22a0*/  BSSY B0, `(.L_x_51) ;  /* 0x0000007000007945 */ /* 0x000fe20003800000 */
[----:B------:R-:W-:Y:S01]  /*22b0*/  MOV R13, R18 ;  /* 0x00000012000d7202 */ /* 0x000fe20000000f00 */
[----:B------:R-:W-:Y:S01]  /*22c0*/  IMAD.MOV.U32 R12, RZ, RZ, RZ ;  /* 0x000000ffff0c7224 */ /* 0x000fe200078e00ff */
[----:B------:R-:W-:-:S07]  /*22d0*/  MOV R15, 0xffffffff ;  /* 0xffffffff000f7802 */ /* 0x000fce0000000f00 */
[----:B0-----:R-:W-:Y:S05]  /*22e0*/  WARPSYNC.COLLECTIVE R15, `(.L_x_52) ;  /* 0x000000000f087348 */ /* 0x001fea0003c00000 */
[----:B------:R1:W2:Y:S02]  /*22f0*/  SHFL.IDX P6, R14, R13, R12, R11 ;  /* 0x0000000c0d0e7389 */ /* 0x0002a400000c000b */
[----:B012---:R-:W-:Y:S05]  /*2300*/  ENDCOLLECTIVE ;  /* 0x000000000000791b */ /* 0x007fea0003800000 */
.L_x_52:
[----:B------:R-:W-:Y:S05]  /*2310*/  BSYNC B0 ;  /* 0x0000000000007941 */ /* 0x000fea0003800000 */
.L_x_51:
[----:B------:R-:W-:Y:S01]  /*2320*/  IMAD.MOV.U32 R18, RZ, RZ, R14 ;  /* 0x000000ffff127224 */ /* 0x000fe200078e000e */
[----:B------:R-:W-:Y:S06]  /*2330*/  BRA `(.L_x_53) ;  /* 0xffffffec005c7947 */ /* 0x000fec000383ffff */
        .weak           $__internal_0_$__cuda_sm3x_div_rn_noftz_f32_slowpath
        .type           $__internal_0_$__cuda_sm3x_div_rn_noftz_f32_slowpath,@function
        .size           $__internal_0_$__cuda_sm3x_div_rn_noftz_f32_slowpath,(.L_x_66 - $__internal_0_$__cuda_sm3x_div_rn_noftz_f32_slowpath)
$__internal_0_$__cuda_sm3x_div_rn_noftz_f32_slowpath:
[----:B------:R-:W-:Y:S01]  /*2340*/  SHF.R.U32.HI R3, RZ, 0x17, R18 ;  /* 0x00000017ff037819 */ /* 0x000fe20000011612 */
[----:B------:R-:W-:Y:S01]  /*2350*/  BSSY.RECONVERGENT B3, `(.L_x_54) ;  /* 0x0000063000037945 */ /* 0x000fe20003800200 */
[----:B------:R-:W-:Y:S01]  /*2360*/  SHF.R.U32.HI R11, RZ, 0x17, R0 ;  /* 0x00000017ff0b7819 */ /* 0x000fe20000011600 */
[----:B------:R-:W-:Y:S01]  /*2370*/  IMAD.MOV.U32 R15, RZ, RZ, R18 ;  /* 0x000000ffff0f7224 */ /* 0x000fe200078e0012 */
[----:B------:R-:W-:Y:S02]  /*2380*/  LOP3.LUT R3, R3, 0xff, RZ, 0xc0, !PT ;  /* 0x000000ff03037812 */ /* 0x000fe400078ec0ff */
[----:B------:R-:W-:Y:S02]  /*2390*/  LOP3.LUT R11, R11, 0xff, RZ, 0xc0, !PT ;  /* 0x000000ff0b0b7812 */ /* 0x000fe400078ec0ff */
[----:B------:R-:W-:Y:S02]  /*23a0*/  IADD3 R12, PT, PT, R3, -0x1, RZ ;  /* 0xffffffff030c7810 */ /* 0x000fe40007ffe0ff */
[----:B------:R-:W-:-:S02]  /*23b0*/  IADD3 R13, PT, PT, R11, -0x1, RZ ;  /* 0xffffffff0b0d7810 */ /* 0x000fc40007ffe0ff */
[----:B------:R-:W-:-:S04]  /*23c0*/  ISETP.GT.U32.AND P0, PT, R12, 0xfd, PT ;  /* 0x000000fd0c00780c */ /* 0x000fc80003f04070 */
[----:B------:R-:W-:-:S13]  /*23d0*/  ISETP.GT.U32.OR P0, PT, R13, 0xfd, P0 ;  /* 0x000000fd0d00780c */ /* 0x000fda0000704470 */
[----:B------:R-:W-:Y:S01]  /*23e0*/  @!P0 MOV R9, RZ ;  /* 0x000000ff00098202 */ /* 0x000fe20000000f00 */
[----:B------:R-:W-:Y:S06]  /*23f0*/  @!P0 BRA `(.L_x_55) ;  /* 0x00000000005c8947 */ /* 0x000fec0003800000 */
[----:B------:R-:W-:Y:S02]  /*2400*/  FSETP.GTU.FTZ.AND P0, PT, |R0|, +INF , PT ;  /* 0x7f8000000000780b */ /* 0x000fe40003f1c200 */
[----:B------:R-:W-:-:S04]  /*2410*/  FSETP.GTU.FTZ.AND P1, PT, |R18|, +INF , PT ;  /* 0x7f8000001200780b */ /* 0x000fc80003f3c200 */
[----:B------:R-:W-:-:S13]  /*2420*/  PLOP3.LUT P0, PT, P0, P1, PT, 0xf8, 0x8f ;  /* 0x00000000008f781c */ /* 0x000fda0000703f70 */
[----:B------:R-:W-:Y:S05]  /*2430*/  @P0 BRA `(.L_x_56) ;  /* 0x00000004004c0947 */ /* 0x000fea0003800000 */
[----:B------:R-:W-:-:S13]  /*2440*/  LOP3.LUT P0, RZ, R15, 0x7fffffff, R0, 0xc8, !PT ;  /* 0x7fffffff0fff7812 */ /* 0x000fda000780c800 */
[----:B------:R-:W-:Y:S05]  /*2450*/  @!P0 BRA `(.L_x_57) ;  /* 0x00000004003c8947 */ /* 0x000fea0003800000 */
[----:B------:R-:W-:Y:S02]  /*2460*/  FSETP.NEU.FTZ.AND P3, PT, |R0|, +INF , PT ;  /* 0x7f8000000000780b */ /* 0x000fe40003f7d200 */
[----:B------:R-:W-:Y:S02]  /*2470*/  FSETP.NEU.FTZ.AND P1, PT, |R18|, +INF , PT ;  /* 0x7f8000001200780b */ /* 0x000fe40003f3d200 */
[----:B------:R-:W-:-:S11]  /*2480*/  FSETP.NEU.FTZ.AND P0, PT, |R0|, +INF , PT ;  /* 0x7f8000000000780b */ /* 0x000fd60003f1d200 */
[----:B------:R-:W-:Y:S05]  /*2490*/  @!P1 BRA !P3, `(.L_x_57) ;  /* 0x00000004002c9947 */ /* 0x000fea0005800000 */
[----:B------:R-:W-:-:S04]  /*24a0*/  LOP3.LUT P3, RZ, R0, 0x7fffffff, RZ, 0xc0, !PT ;  /* 0x7fffffff00ff7812 */ /* 0x000fc8000786c0ff */
[----:B------:R-:W-:-:S13]  /*24b0*/  PLOP3.LUT P1, PT, P1, P3, PT, 0x2f, 0xf2 ;  /* 0x0000000000f2781c */ /* 0x000fda0000f26577 */
[----:B------:R-:W-:Y:S05]  /*24c0*/  @P1 BRA `(.L_x_58) ;  /* 0x0000000400181947 */ /* 0x000fea0003800000 */
[----:B------:R-:W-:-:S04]  /*24d0*/  LOP3.LUT P1, RZ, R15, 0x7fffffff, RZ, 0xc0, !PT ;  /* 0x7fffffff0fff7812 */ /* 0x000fc8000782c0ff */
[----:B------:R-:W-:-:S13]  /*24e0*/  PLOP3.LUT P0, PT, P0, P1, PT, 0x2f, 0xf2 ;  /* 0x0000000000f2781c */ /* 0x000fda0000702577 */
[----:B------:R-:W-:Y:S05]  /*24f0*/  @P0 BRA `(.L_x_59) ;  /* 0x0000000400000947 */ /* 0x000fea0003800000 */
[----:B------:R-:W-:Y:S02]  /*2500*/  ISETP.GE.AND P0, PT, R13, RZ, PT ;  /* 0x000000ff0d00720c */ /* 0x000fe40003f06270 */
[----:B------:R-:W-:-:S11]  /*2510*/  ISETP.GE.AND P1, PT, R12, RZ, PT ;  /* 0x000000ff0c00720c */ /* 0x000fd60003f26270 */
[----:B------:R-:W-:Y:S01]  /*2520*/  @P0 MOV R9, RZ ;  /* 0x000000ff00090202 */ /* 0x000fe20000000f00 */
[----:B------:R-:W-:Y:S02]  /*2530*/  @!P0 IMAD.MOV.U32 R9, RZ, RZ, -0x40 ;  /* 0xffffffc0ff098424 */ /* 0x000fe400078e00ff */
[----:B------:R-:W-:Y:S01]  /*2540*/  @!P0 FFMA R0, R0, 1.84467440737095516160e+19, RZ ;  /* 0x5f80000000008823 */ /* 0x000fe200000000ff */
[----:B------:R-:W-:Y:S02]  /*2550*/  @!P1 FFMA R15, R18, 1.84467440737095516160e+19, RZ ;  /* 0x5f800000120f9823 */ /* 0x000fe400000000ff */
[----:B------:R-:W-:-:S07]  /*2560*/  @!P1 IADD3 R9, PT, PT, R9, 0x40, RZ ;  /* 0x0000004009099810 */ /* 0x000fce0007ffe0ff */
.L_x_55:
[----:B------:R-:W-:Y:S01]  /*2570*/  LEA R20, R3, 0xc0800000, 0x17 ;  /* 0xc080000003147811 */ /* 0x000fe200078eb8ff */
[----:B------:R-:W-:Y:S01]  /*2580*/  VIADD R12, R11, 0xffffff81 ;  /* 0xffffff810b0c7836 */ /* 0x000fe20000000000 */
[----:B------:R-:W-:Y:S02]  /*2590*/  BSSY.RECONVERGENT B4, `(.L_x_60) ;  /* 0x0000035000047945 */ /* 0x000fe40003800200 */
[----:B------:R-:W-:Y:S01]  /*25a0*/  IADD3 R20, PT, PT, -R20, R15, RZ ;  /* 0x0000000f14147210 */ /* 0x000fe20007ffe1ff */
[C---:B------:R-:W-:Y:S01]  /*25b0*/  IMAD R0, R12.reuse, -0x800000, R0 ;  /* 0xff8000000c007824 */ /* 0x040fe200078e0200 */
[----:B------:R-:W-:Y:S02]  /*25c0*/  IADD3 R12, PT, PT, R12, 0x7f, -R3 ;  /* 0x0000007f0c0c7810 */ /* 0x000fe40007ffe803 */
[----:B------:R-:W0:Y:S01]  /*25d0*/  MUFU.RCP R14, R20 ;  /* 0x00000014000e7308 */ /* 0x000e220000001000 */
[----:B------:R-:W-:Y:S01]  /*25e0*/  FADD.FTZ R13, -R20, -RZ ;  /* 0x800000ff140d7221 */ /* 0x000fe20000010100 */
[----:B------:R-:W-:-:S03]  /*25f0*/  IADD3 R9, PT, PT, R12, R9, RZ ;  /* 0x000000090c097210 */ /* 0x000fc60007ffe0ff */
[----:B0-----:R-:W-:-:S04]  /*2600*/  FFMA R11, R14, R13, 1 ;  /* 0x3f8000000e0b7423 */ /* 0x001fc8000000000d */
[----:B------:R-:W-:-:S04]  /*2610*/  FFMA R11, R14, R11, R14 ;  /* 0x0000000b0e0b7223 */ /* 0x000fc8000000000e */
[----:B------:R-:W-:-:S04]  /*2620*/  FFMA R14, R0, R11, RZ ;  /* 0x0000000b000e7223 */ /* 0x000fc800000000ff */
[----:B------:R-:W-:-:S04]  /*2630*/  FFMA R15, R13, R14, R0 ;  /* 0x0000000e0d0f7223 */ /* 0x000fc80000000000 */
[----:B------:R-:W-:-:S04]  /*2640*/  FFMA R14, R11, R15, R14 ;  /* 0x0000000f0b0e7223 */ /* 0x000fc8000000000e */
[----:B------:R-:W-:-:S04]  /*2650*/  FFMA R13, R13, R14, R0 ;  /* 0x0000000e0d0d7223 */ /* 0x000fc80000000000 */
[----:B------:R-:W-:-:S05]  /*2660*/  FFMA R0, R11, R13, R14 ;  /* 0x0000000d0b007223 */ /* 0x000fca000000000e */
[----:B------:R-:W-:-:S04]  /*2670*/  SHF.R.U32.HI R3, RZ, 0x17, R0 ;  /* 0x00000017ff037819 */ /* 0x000fc80000011600 */
[----:B------:R-:W-:-:S04]  /*2680*/  LOP3.LUT R12, R3, 0xff, RZ, 0xc0, !PT ;  /* 0x000000ff030c7812 */ /* 0x000fc800078ec0ff */
[----:B------:R-:W-:-:S05]  /*2690*/  IADD3 R3, PT, PT, R12, R9, RZ ;  /* 0x000000090c037210 */ /* 0x000fca0007ffe0ff */
[----:B------:R-:W-:-:S05]  /*26a0*/  VIADD R12, R3, 0xffffffff ;  /* 0xffffffff030c7836 */ /* 0x000fca0000000000 */
[----:B------:R-:W-:-:S13]  /*26b0*/  ISETP.GE.U32.AND P0, PT, R12, 0xfe, PT ;  /* 0x000000fe0c00780c */ /* 0x000fda0003f06070 */
[----:B------:R-:W-:Y:S05]  /*26c0*/  @!P0 BRA `(.L_x_61) ;  /* 0x0000000000808947 */ /* 0x000fea0003800000 */
[----:B------:R-:W-:-:S13]  /*26d0*/  ISETP.GT.AND P0, PT, R3, 0xfe, PT ;  /* 0x000000fe0300780c */ /* 0x000fda0003f04270 */
[----:B------:R-:W-:Y:S05]  /*26e0*/  @P0 BRA `(.L_x_62) ;  /* 0x00000000006c0947 */ /* 0x000fea0003800000 */
[----:B------:R-:W-:-:S13]  /*26f0*/  ISETP.GE.AND P0, PT, R3, 0x1, PT ;  /* 0x000000010300780c */ /* 0x000fda0003f06270 */
[----:B------:R-:W-:Y:S05]  /*2700*/  @P0 BRA `(.L_x_63) ;  /* 0x0000000000740947 */ /* 0x000fea0003800000 */
[----:B------:R-:W-:Y:S02]  /*2710*/  ISETP.GE.AND P0, PT, R3, -0x18, PT ;  /* 0xffffffe80300780c */ /* 0x000fe40003f06270 */
[----:B------:R-:W-:-:S11]  /*2720*/  LOP3.LUT R0, R0, 0x80000000, RZ, 0xc0, !PT ;  /* 0x8000000000007812 */ /* 0x000fd600078ec0ff */
[----:B------:R-:W-:Y:S05]  /*2730*/  @!P0 BRA `(.L_x_63) ;  /* 0x0000000000688947 */ /* 0x000fea0003800000 */
[CCC-:B------:R-:W-:Y:S01]  /*2740*/  FFMA.RZ R9, R11.reuse, R13.reuse, R14.reuse ;  /* 0x0000000d0b097223 */ /* 0x1c0fe2000000c00e */
[CCC-:B------:R-:W-:Y:S01]  /*2750*/  FFMA.RP R12, R11.reuse, R13.reuse, R14.reuse ;  /* 0x0000000d0b0c7223 */ /* 0x1c0fe2000000800e */
[----:B------:R-:W-:Y:S01]  /*2760*/  FFMA.RM R13, R11, R13, R14 ;  /* 0x0000000d0b0d7223 */ /* 0x000fe2000000400e */
[----:B------:R-:W-:Y:S02]  /*2770*/  IADD3 R11, PT, PT, R3, 0x20, RZ ;  /* 0x00000020030b7810 */ /* 0x000fe40007ffe0ff */
[----:B------:R-:W-:Y:S02]  /*2780*/  LOP3.LUT R9, R9, 0x7fffff, RZ, 0xc0, !PT ;  /* 0x007fffff09097812 */ /* 0x000fe400078ec0ff */
[----:B------:R-:W-:Y:S02]  /*2790*/  ISETP.NE.AND P3, PT, R3, RZ, PT ;  /* 0x000000ff0300720c */ /* 0x000fe40003f65270 */
[----:B------:R-:W-:Y:S02]  /*27a0*/  LOP3.LUT R14, R9, 0x800000, RZ, 0xfc, !PT ;  /* 0x00800000090e7812 */ /* 0x000fe400078efcff */
[----:B------:R-:W-:-:S02]  /*27b0*/  ISETP.NE.AND P1, PT, R3, RZ, PT ;  /* 0x000000ff0300720c */ /* 0x000fc40003f25270 */
[----:B------:R-:W-:Y:S02]  /*27c0*/  IADD3 R3, PT, PT, -R3, RZ, RZ ;  /* 0x000000ff03037210 */ /* 0x000fe40007ffe1ff */
[----:B------:R-:W-:Y:S02]  /*27d0*/  SHF.L.U32 R11, R14, R11, RZ ;  /* 0x0000000b0e0b7219 */ /* 0x000fe400000006ff */
[----:B------:R-:W-:Y:S02]  /*27e0*/  FSETP.NEU.FTZ.AND P0, PT, R12, R13, PT ;  /* 0x0000000d0c00720b */ /* 0x000fe40003f1d000 */
[----:B------:R-:W-:Y:S02]  /*27f0*/  SEL R3, R3, RZ, P3 ;  /* 0x000000ff03037207 */ /* 0x000fe40001800000 */
[----:B------:R-:W-:Y:S02]  /*2800*/  ISETP.NE.AND P1, PT, R11, RZ, P1 ;  /* 0x000000ff0b00720c */ /* 0x000fe40000f25270 */
[----:B------:R-:W-:-:S02]  /*2810*/  SHF.R.U32.HI R14, RZ, R3, R14 ;  /* 0x00000003ff0e7219 */ /* 0x000fc4000001160e */
[----:B------:R-:W-:Y:S02]  /*2820*/  PLOP3.LUT P0, PT, P0, P1, PT, 0xf8, 0x8f ;  /* 0x00000000008f781c */ /* 0x000fe40000703f70 */
[----:B------:R-:W-:Y:S02]  /*2830*/  SHF.R.U32.HI R9, RZ, 0x1, R14 ;  /* 0x00000001ff097819 */ /* 0x000fe4000001160e */
[----:B------:R-:W-:-:S04]  /*2840*/  SEL R12, RZ, 0x1, !P0 ;  /* 0x00000001ff0c7807 */ /* 0x000fc80004000000 */
[----:B------:R-:W-:-:S04]  /*2850*/  LOP3.LUT R3, R12, 0x1, R9, 0xf8, !PT ;  /* 0x000000010c037812 */ /* 0x000fc800078ef809 */
[----:B------:R-:W-:-:S05]  /*2860*/  LOP3.LUT R14, R3, R14, RZ, 0xc0, !PT ;  /* 0x0000000e030e7212 */ /* 0x000fca00078ec0ff */
[----:B------:R-:W-:-:S05]  /*2870*/  IMAD.IADD R9, R9, 0x1, R14 ;  /* 0x0000000109097824 */ /* 0x000fca00078e020e */
[----:B------:R-:W-:Y:S01]  /*2880*/  LOP3.LUT R0, R9, R0, RZ, 0xfc, !PT ;  /* 0x0000000009007212 */ /* 0x000fe200078efcff */
[----:B------:R-:W-:Y:S06]  /*2890*/  BRA `(.L_x_63) ;  /* 0x0000000000107947 */ /* 0x000fec0003800000 */
.L_x_62:
[----:B------:R-:W-:-:S04]  /*28a0*/  LOP3.LUT R0, R0, 0x80000000, RZ, 0xc0, !PT ;  /* 0x8000000000007812 */ /* 0x000fc800078ec0ff */
[----:B------:R-:W-:Y:S01]  /*28b0*/  LOP3.LUT R0, R0, 0x7f800000, RZ, 0xfc, !PT ;  /* 0x7f80000000007812 */ /* 0x000fe200078efcff */
[----:B------:R-:W-:Y:S06]  /*28c0*/  BRA `(.L_x_63) ;  /* 0x0000000000047947 */ /* 0x000fec0003800000 */
.L_x_61:
[----:B------:R-:W-:-:S07]  /*28d0*/  LEA R0, R9, R0, 0x17 ;  /* 0x0000000009007211 */ /* 0x000fce00078eb8ff */
.L_x_63:
[----:B------:R-:W-:Y:S05]  /*28e0*/  BSYNC.RECONVERGENT B4 ;  /* 0x0000000000047941 */ /* 0x000fea0003800200 */
.L_x_60:
[----:B------:R-:W-:Y:S05]  /*28f0*/  BRA `(.L_x_64) ;  /* 0x0000000000207947 */ /* 0x000fea0003800000 */
.L_x_59:
[----:B------:R-:W-:-:S04]  /*2900*/  LOP3.LUT R0, R15, 0x80000000, R0, 0x48, !PT ;  /* 0x800000000f007812 */ /* 0x000fc800078e4800 */
[----:B------:R-:W-:Y:S01]  /*2910*/  LOP3.LUT R0, R0, 0x7f800000, RZ, 0xfc, !PT ;  /* 0x7f80000000007812 */ /* 0x000fe200078efcff */
[----:B------:R-:W-:Y:S06]  /*2920*/  BRA `(.L_x_64) ;  /* 0x0000000000147947 */ /* 0x000fec0003800000 */
.L_x_58:
[----:B------:R-:W-:Y:S01]  /*2930*/  LOP3.LUT R0, R15, 0x80000000, R0, 0x48, !PT ;  /* 0x800000000f007812 */ /* 0x000fe200078e4800 */
[----:B------:R-:W-:Y:S06]  /*2940*/  BRA `(.L_x_64) ;  /* 0x00000000000c7947 */ /* 0x000fec0003800000 */
.L_x_57:
[----:B------:R-:W0:Y:S01]  /*2950*/  MUFU.RSQ R0, -QNAN ;  /* 0xffc0000000007908 */ /* 0x000e220000001400 */
[----:B------:R-:W-:Y:S05]  /*2960*/  BRA `(.L_x_64) ;  /* 0x0000000000047947 */ /* 0x000fea0003800000 */
.L_x_56:
[----:B------:R-:W-:-:S07]  /*2970*/  FADD.FTZ R0, R0, R18 ;  /* 0x0000001200007221 */ /* 0x000fce0000010000 */
.L_x_64:
[----:B------:R-:W-:Y:S05]  /*2980*/  BSYNC.RECONVERGENT B3 ;  /* 0x0000000000037941 */ /* 0x000fea0003800200 */
.L_x_54:
[----:B------:R-:W-:-:S04]  /*2990*/  HFMA2 R11, -RZ, RZ, 0, 0 ;  /* 0x00000000ff0b7431 */ /* 0x000fc800000001ff */
[----:B0-----:R-:W-:Y:S05]  /*29a0*/  RET.REL.NODEC R10 `(_Z11softmax_gpuIfEvPvS0_ii) ;  /* 0xffffffd40a947950 */ /* 0x001fea0003c3ffff */
.L_x_65:
[----:B------:R-:W-:-:S00]  /*29b0*/  BRA `(.L_x_65) ;  /* 0xfffffffc00fc7947 */ /* 0x000fc0000383ffff */
[----:B------:R-:W-:-:S00]  /*29c0*/  NOP ;  /* 0x0000000000007918 */ /* 0x000fc00000000000 */
        /* <DEDUP_REMOVED lines=11> */
.L_x_66:


//--------------------- .nv.global.init           --------------------------
	.section	.nv.global.init,"aw",@progbits
.nv.global.init:
	.type		$str,@object
	.size		$str,($str$1 - $str)
$str:
        /*0000*/ 	.byte	0x25, 0x66, 0x0a, 0x00
	.type		$str$1,@object
	.size		$str$1,(.L_1 - $str$1)
$str$1:
        /*0004*/ 	.byte	0x0a, 0x25, 0x66, 0x0a, 0x00
.L_1:


//--------------------- .nv.shared.reserved.0     --------------------------
	.section	.nv.shared.reserved.0,"aw",@nobits
	.weak		__nv_reservedSMEM_offset_0_alias
	.size		__nv_reservedSMEM_offset_0_alias, 0, 64
	.other		__nv_reservedSMEM_offset_0_alias,@"STO_CUDA_RESERVED_SHARED STV_DEFAULT"
__nv_reservedSMEM_offset_0_alias:
	.zero		0
	.zero		64


//--------------------- .nv.constant0._Z11softmax_gpuIfEvPvS0_ii --------------------------
	.section	.nv.constant0._Z11softmax_gpuIfEvPvS0_ii,"a",@progbits
	.sectionflags	@""
	.align	4
.nv.constant0._Z11softmax_gpuIfEvPvS0_ii:
	.zero		920


//--------------------- SYMBOLS --------------------------

	.type		.nv.reservedSmem.offset0,@object
	.size		.nv.reservedSmem.offset0,0x4
	.type		vprintf,@function
